	.headerflags	@"EF_CUDA_TEXMODE_UNIFIED EF_CUDA_64BIT_ADDRESS EF_CUDA_SM89 EF_CUDA_VIRTUAL_SM(EF_CUDA_SM89)"
	.elftype	@"ET_EXEC"


//--------------------- .nv.info                  --------------------------
	.section	.nv.info,"",@"SHT_CUDA_INFO"
	.align	4


	//----- nvinfo : EIATTR_REGCOUNT
	.align		4
        /*0000*/ 	.byte	0x04, 0x2f
        /*0002*/ 	.short	(.L_3 - .L_2)
	.align		4
.L_2:
        /*0004*/ 	.word	index@(compress)
        /*0008*/ 	.word	0x00000028


	//----- nvinfo : EIATTR_FRAME_SIZE
	.align		4
.L_3:
        /*000c*/ 	.byte	0x04, 0x11
        /*000e*/ 	.short	(.L_5 - .L_4)
	.align		4
.L_4:
        /*0010*/ 	.word	index@(compress)
        /*0014*/ 	.word	0x00000000


	//----- nvinfo : EIATTR_REGCOUNT
	.align		4
.L_5:
        /*0018*/ 	.byte	0x04, 0x2f
        /*001a*/ 	.short	(.L_7 - .L_6)
	.align		4
.L_6:
        /*001c*/ 	.word	index@(solve_nonce_range_fused)
        /*0020*/ 	.word	0x0000007e


	//----- nvinfo : EIATTR_FRAME_SIZE
	.align		4
.L_7:
        /*0024*/ 	.byte	0x04, 0x11
        /*0026*/ 	.short	(.L_9 - .L_8)
	.align		4
.L_8:
        /*0028*/ 	.word	index@(solve_nonce_range_fused)
        /*002c*/ 	.word	0x00000040


	//----- nvinfo : EIATTR_MIN_STACK_SIZE
	.align		4
.L_9:
        /*0030*/ 	.byte	0x04, 0x12
        /*0032*/ 	.short	(.L_11 - .L_10)
	.align		4
.L_10:
        /*0034*/ 	.word	index@(solve_nonce_range_fused)
        /*0038*/ 	.word	0x00000040


	//----- nvinfo : EIATTR_MIN_STACK_SIZE
	.align		4
.L_11:
        /*003c*/ 	.byte	0x04, 0x12
        /*003e*/ 	.short	(.L_13 - .L_12)
	.align		4
.L_12:
        /*0040*/ 	.word	index@(compress)
        /*0044*/ 	.word	0x00000000
.L_13:


//--------------------- .nv.info.solve_nonce_range_fused --------------------------
	.section	.nv.info.solve_nonce_range_fused,"",@"SHT_CUDA_INFO"
	.sectionflags	@""
	.align	4


	//----- nvinfo : EIATTR_CUDA_API_VERSION
	.align		4
        /*0000*/ 	.byte	0x04, 0x37
        /*0002*/ 	.short	(.L_15 - .L_14)
.L_14:
        /*0004*/ 	.word	0x00000081


	//----- nvinfo : EIATTR_PARAM_CBANK
	.align		4
.L_15:
        /*0008*/ 	.byte	0x04, 0x0a
        /*000a*/ 	.short	(.L_17 - .L_16)
	.align		4
.L_16:
        /*000c*/ 	.word	index@(.nv.constant0.solve_nonce_range_fused)
        /*0010*/ 	.short	0x0160
        /*0012*/ 	.short	0x0028


	//----- nvinfo : EIATTR_CBANK_PARAM_SIZE
	.align		4
.L_17:
        /*0014*/ 	.byte	0x03, 0x19
        /*0016*/ 	.short	0x0028


	//----- nvinfo : EIATTR_KPARAM_INFO
	.align		4
        /*0018*/ 	.byte	0x04, 0x17
        /*001a*/ 	.short	(.L_19 - .L_18)
.L_18:
        /*001c*/ 	.word	0x00000000
        /*0020*/ 	.short	0x0004
        /*0022*/ 	.short	0x0020
        /*0024*/ 	.byte	0x00, 0xf0, 0x21, 0x00


	//----- nvinfo : EIATTR_KPARAM_INFO
	.align		4
.L_19:
        /*0028*/ 	.byte	0x04, 0x17
        /*002a*/ 	.short	(.L_21 - .L_20)
.L_20:
        /*002c*/ 	.word	0x00000000
        /*0030*/ 	.short	0x0003
        /*0032*/ 	.short	0x0018
        /*0034*/ 	.byte	0x00, 0xf0, 0x11, 0x00


	//----- nvinfo : EIATTR_KPARAM_INFO
	.align		4
.L_21:
        /*0038*/ 	.byte	0x04, 0x17
        /*003a*/ 	.short	(.L_23 - .L_22)
.L_22:
        /*003c*/ 	.word	0x00000000
        /*0040*/ 	.short	0x0002
        /*0042*/ 	.short	0x0010
        /*0044*/ 	.byte	0x00, 0xf0, 0x21, 0x00


	//----- nvinfo : EIATTR_KPARAM_INFO
	.align		4
.L_23:
        /*0048*/ 	.byte	0x04, 0x17
        /*004a*/ 	.short	(.L_25 - .L_24)
.L_24:
        /*004c*/ 	.word	0x00000000
        /*0050*/ 	.short	0x0001
        /*0052*/ 	.short	0x0008
        /*0054*/ 	.byte	0x00, 0xf0, 0x21, 0x00


	//----- nvinfo : EIATTR_KPARAM_INFO
	.align		4
.L_25:
        /*0058*/ 	.byte	0x04, 0x17
        /*005a*/ 	.short	(.L_27 - .L_26)
.L_26:
        /*005c*/ 	.word	0x00000000
        /*0060*/ 	.short	0x0000
        /*0062*/ 	.short	0x0000
        /*0064*/ 	.byte	0x00, 0xf0, 0x21, 0x00


	//----- nvinfo : EIATTR_MAXREG_COUNT
	.align		4
.L_27:
        /*0068*/ 	.byte	0x03, 0x1b
        /*006a*/ 	.short	0x0080


	//----- nvinfo : EIATTR_INT_WARP_WIDE_INSTR_OFFSETS
	.align		4
        /*006c*/ 	.byte	0x04, 0x31
        /*006e*/ 	.short	(.L_29 - .L_28)


	//   ....[0]....
.L_28:
        /*0070*/ 	.word	0x00001e80


	//----- nvinfo : EIATTR_EXIT_INSTR_OFFSETS
	.align		4
.L_29:
        /*0074*/ 	.byte	0x04, 0x1c
        /*0076*/ 	.short	(.L_31 - .L_30)


	//   ....[0]....
.L_30:
        /*0078*/ 	.word	0x00000060


	//   ....[1]....
        /*007c*/ 	.word	0x00001e10


	//   ....[2]....
        /*0080*/ 	.word	0x0000f2f0


	//----- nvinfo : EIATTR_MAX_THREADS
	.align		4
.L_31:
        /*0084*/ 	.byte	0x04, 0x05
        /*0086*/ 	.short	(.L_33 - .L_32)
.L_32:
        /*0088*/ 	.word	0x00000100
        /*008c*/ 	.word	0x00000001
        /*0090*/ 	.word	0x00000001


	//----- nvinfo : EIATTR_CRS_STACK_SIZE
	.align		4
.L_33:
        /*0094*/ 	.byte	0x04, 0x1e
        /*0096*/ 	.short	(.L_35 - .L_34)
.L_34:
        /*0098*/ 	.word	0x00000000
.L_35:


//--------------------- .nv.info.compress         --------------------------
	.section	.nv.info.compress,"",@"SHT_CUDA_INFO"
	.sectionflags	@""
	.align	4


	//----- nvinfo : EIATTR_CUDA_API_VERSION
	.align		4
        /*0000*/ 	.byte	0x04, 0x37
        /*0002*/ 	.short	(.L_37 - .L_36)
.L_36:
        /*0004*/ 	.word	0x00000081


	//----- nvinfo : EIATTR_PARAM_CBANK
	.align		4
.L_37:
        /*0008*/ 	.byte	0x04, 0x0a
        /*000a*/ 	.short	(.L_39 - .L_38)
	.align		4
.L_38:
        /*000c*/ 	.word	index@(.nv.constant0.compress)
        /*0010*/ 	.short	0x0160
        /*0012*/ 	.short	0x0028


	//----- nvinfo : EIATTR_CBANK_PARAM_SIZE
	.align		4
.L_39:
        /*0014*/ 	.byte	0x03, 0x19
        /*0016*/ 	.short	0x0028


	//----- nvinfo : EIATTR_KPARAM_INFO
	.align		4
        /*0018*/ 	.byte	0x04, 0x17
        /*001a*/ 	.short	(.L_41 - .L_40)
.L_40:
        /*001c*/ 	.word	0x00000000
        /*0020*/ 	.short	0x0005
        /*0022*/ 	.short	0x0020
        /*0024*/ 	.byte	0x00, 0xf0, 0x21, 0x00


	//----- nvinfo : EIATTR_KPARAM_INFO
	.align		4
.L_41:
        /*0028*/ 	.byte	0x04, 0x17
        /*002a*/ 	.short	(.L_43 - .L_42)
.L_42:
        /*002c*/ 	.word	0x00000000
        /*0030*/ 	.short	0x0004
        /*0032*/ 	.short	0x001c
        /*0034*/ 	.byte	0x00, 0xf0, 0x11, 0x00


	//----- nvinfo : EIATTR_KPARAM_INFO
	.align		4
.L_43:
        /*0038*/ 	.byte	0x04, 0x17
        /*003a*/ 	.short	(.L_45 - .L_44)
.L_44:
        /*003c*/ 	.word	0x00000000
        /*0040*/ 	.short	0x0003
        /*0042*/ 	.short	0x0018
        /*0044*/ 	.byte	0x00, 0xf0, 0x11, 0x00


	//----- nvinfo : EIATTR_KPARAM_INFO
	.align		4
.L_45:
        /*0048*/ 	.byte	0x04, 0x17
        /*004a*/ 	.short	(.L_47 - .L_46)
.L_46:
        /*004c*/ 	.word	0x00000000
        /*0050*/ 	.short	0x0002
        /*0052*/ 	.short	0x0010
        /*0054*/ 	.byte	0x00, 0xf0, 0x21, 0x00


	//----- nvinfo : EIATTR_KPARAM_INFO
	.align		4
.L_47:
        /*0058*/ 	.byte	0x04, 0x17
        /*005a*/ 	.short	(.L_49 - .L_48)
.L_48:
        /*005c*/ 	.word	0x00000000
        /*0060*/ 	.short	0x0001
        /*0062*/ 	.short	0x0008
        /*0064*/ 	.byte	0x00, 0xf0, 0x21, 0x00


	//----- nvinfo : EIATTR_KPARAM_INFO
	.align		4
.L_49:
        /*0068*/ 	.byte	0x04, 0x17
        /*006a*/ 	.short	(.L_51 - .L_50)
.L_50:
        /*006c*/ 	.word	0x00000000
        /*0070*/ 	.short	0x0000
        /*0072*/ 	.short	0x0000
        /*0074*/ 	.byte	0x00, 0xf0, 0x21, 0x00


	//----- nvinfo : EIATTR_MAXREG_COUNT
	.align		4
.L_51:
        /*0078*/ 	.byte	0x03, 0x1b
        /*007a*/ 	.short	0x00ff


	//----- nvinfo : EIATTR_EXIT_INSTR_OFFSETS
	.align		4
        /*007c*/ 	.byte	0x04, 0x1c
        /*007e*/ 	.short	(.L_53 - .L_52)


	//   ....[0]....
.L_52:
        /*0080*/ 	.word	0x000000c0


	//   ....[1]....
        /*0084*/ 	.word	0x00002e30
.L_53:


//--------------------- .nv.callgraph             --------------------------
	.section	.nv.callgraph,"",@"SHT_CUDA_CALLGRAPH"
	.align	4
	.sectionentsize	8
	.align		4
        /*0000*/ 	.word	0x00000000
	.align		4
        /*0004*/ 	.word	0xffffffff
	.align		4
        /*0008*/ 	.word	0x00000000
	.align		4
        /*000c*/ 	.word	0xfffffffe
	.align		4
        /*0010*/ 	.word	0x00000000
	.align		4
        /*0014*/ 	.word	0xfffffffd
	.align		4
        /*0018*/ 	.word	0x00000000
	.align		4
        /*001c*/ 	.word	0xfffffffc


//--------------------- .nv.rel.action            --------------------------
	.section	.nv.rel.action,"",@"SHT_CUDA_RELOCINFO"
	.align	8
	.sectionentsize	8
        /*0000*/ 	.byte	0x73, 0x00, 0x00, 0x00, 0x00, 0x00, 0x00, 0x00, 0x00, 0x00, 0x00, 0x11, 0x25, 0x00, 0x05, 0x36


//--------------------- .nv.constant3             --------------------------
	.section	.nv.constant3,"a",@progbits
	.align	4
.nv.constant3:
	.type		g_IV,@object
	.size		g_IV,(g_MSG_PERMUTATION - g_IV)
g_IV:
        /*0000*/ 	.byte	0x67, 0xe6, 0x09, 0x6a, 0x85, 0xae, 0x67, 0xbb, 0x72, 0xf3, 0x6e, 0x3c, 0x3a, 0xf5, 0x4f, 0xa5
        /*0010*/ 	.byte	0x7f, 0x52, 0x0e, 0x51, 0x8c, 0x68, 0x05, 0x9b, 0xab, 0xd9, 0x83, 0x1f, 0x19, 0xcd, 0xe0, 0x5b
	.type		g_MSG_PERMUTATION,@object
	.size		g_MSG_PERMUTATION,(.L_1 - g_MSG_PERMUTATION)
g_MSG_PERMUTATION:
        /*0020*/ 	.byte	0x02, 0x00, 0x00, 0x00, 0x06, 0x00, 0x00, 0x00, 0x03, 0x00, 0x00, 0x00, 0x0a, 0x00, 0x00, 0x00
        /*0030*/ 	.byte	0x07, 0x00, 0x00, 0x00, 0x00, 0x00, 0x00, 0x00, 0x04, 0x00, 0x00, 0x00, 0x0d, 0x00, 0x00, 0x00
        /*0040*/ 	.byte	0x01, 0x00, 0x00, 0x00, 0x0b, 0x00, 0x00, 0x00, 0x0c, 0x00, 0x00, 0x00, 0x05, 0x00, 0x00, 0x00
        /*0050*/ 	.byte	0x09, 0x00, 0x00, 0x00, 0x0e, 0x00, 0x00, 0x00, 0x0f, 0x00, 0x00, 0x00, 0x08, 0x00, 0x00, 0x00
.L_1:


//--------------------- .nv.constant2.solve_nonce_range_fused --------------------------
	.section	.nv.constant2.solve_nonce_range_fused,"a",@progbits
	.sectionflags	@""
	.align	4
.nv.constant2.solve_nonce_range_fused:
        /*0000*/ 	.byte	0x01, 0x01, 0x01, 0x01


//--------------------- .nv.constant0.solve_nonce_range_fused --------------------------
	.section	.nv.constant0.solve_nonce_range_fused,"a",@progbits
	.sectionflags	@""
	.align	4
.nv.constant0.solve_nonce_range_fused:
	.zero		392


//--------------------- .nv.constant0.compress    --------------------------
	.section	.nv.constant0.compress,"a",@progbits
	.sectionflags	@""
	.align	4
.nv.constant0.compress:
	.zero		392


//--------------------- .text.solve_nonce_range_fused --------------------------
	.section	.text.solve_nonce_range_fused,"ax",@progbits
	.sectionflags	@"SHF_BARRIERS=1"
	.sectioninfo	@"SHI_REGISTERS=126"
	.align	128
        .global         solve_nonce_range_fused
        .type           solve_nonce_range_fused,@function
        .size           solve_nonce_range_fused,(.L_x_22 - solve_nonce_range_fused)
        .other          solve_nonce_range_fused,@"STO_CUDA_ENTRY STV_DEFAULT"
solve_nonce_range_fused:
.text.solve_nonce_range_fused:
[----:B------:R-:W-:-:S04]  /*0000*/  IMAD.MOV.U32 R1, RZ, RZ, c[0x0][0x28] ;  /* 0x00000a00ff017624 */ /* 0x000fc800078e00ff */
[----:B------:R-:W0:Y:S01]  /*0010*/  S2R R0, SR_TID.X ;  /* 0x0000000000007919 */ /* 0x000e220000002100 */
[----:B------:R-:W-:-:S03]  /*0020*/  IADD3 R1, R1, -0x40, RZ ;  /* 0xffffffc001017810 */ /* 0x000fc60007ffe0ff */
[----:B------:R-:W1:Y:S01]  /*0030*/  S2R R3, SR_TID.Y ;  /* 0x0000000000037919 */ /* 0x000e620000002200 */
[----:B0-----:R-:W-:-:S04]  /*0040*/  ISETP.GT.AND P0, PT, R0, 0xf, PT ;  /* 0x0000000f0000780c */ /* 0x001fc80003f04270 */
[----:B-1----:R-:W-:-:S13]  /*0050*/  ISETP.GT.OR P0, PT, R3, 0xf, P0 ;  /* 0x0000000f0300780c */ /* 0x002fda0000704670 */
[----:B------:R-:W-:Y:S05]  /*0060*/  @P0 EXIT ;  /* 0x000000000000094d */ /* 0x000fea0003800000 */
[----:B------:R-:W0:Y:S01]  /*0070*/  S2R R2, SR_CTAID.X ;  /* 0x0000000000027919 */ /* 0x000e220000002500 */
[----:B------:R-:W-:Y:S01]  /*0080*/  LOP3.LUT P2, R121, R3, RZ, R0, 0xfa, !PT ;  /* 0x000000ff03797212 */ /* 0x000fe2000784fa00 */
[----:B------:R-:W-:Y:S01]  /*0090*/  ULDC.64 UR8, c[0x0][0x118] ;  /* 0x0000460000087ab9 */ /* 0x000fe20000000a00 */
[----:B------:R-:W-:Y:S01]  /*00a0*/  BSSY B0, `(.L_x_0) ;  /* 0x00001d5000007945 */ /* 0x000fe20003800000 */
[----:B0-----:R-:W-:-:S10]  /*00b0*/  ISETP.GE.AND P0, PT, R2, c[0x0][0x178], PT ;  /* 0x00005e0002007a0c */ /* 0x001fd40003f06270 */
[----:B------:R-:W-:Y:S05]  /*00c0*/  @P2 BRA `(.L_x_1) ;  /* 0x00001d2000002947 */ /* 0x000fea0003800000 */
[----:B------:R-:W-:Y:S02]  /*00d0*/  IMAD.MOV.U32 R122, RZ, RZ, c[0x0][0x160] ;  /* 0x00005800ff7a7624 */ /* 0x000fe400078e00ff */
[----:B------:R-:W-:-:S05]  /*00e0*/  IMAD.MOV.U32 R123, RZ, RZ, c[0x0][0x164] ;  /* 0x00005900ff7b7624 */ /* 0x000fca00078e00ff */
[----:B------:R-:W2:Y:S04]  /*00f0*/  LDG.E.U8.CONSTANT R118, [R122.64] ;  /* 0x000000087a767981 */ /* 0x000ea8000c1e9100 */
[----:B------:R-:W3:Y:S04]  /*0100*/  LDG.E.U8.CONSTANT R117, [R122.64+0x1] ;  /* 0x000001087a757981 */ /* 0x000ee8000c1e9100 */
[----:B------:R-:W4:Y:S04]  /*0110*/  LDG.E.U8.CONSTANT R116, [R122.64+0x2] ;  /* 0x000002087a747981 */ /* 0x000f28000c1e9100 */
[----:B------:R-:W5:Y:S04]  /*0120*/  LDG.E.U8.CONSTANT R115, [R122.64+0x3] ;  /* 0x000003087a737981 */ /* 0x000f68000c1e9100 */
[----:B------:R-:W2:Y:S04]  /*0130*/  LDG.E.U8.CONSTANT R114, [R122.64+0x4] ;  /* 0x000004087a727981 */ /* 0x000ea8000c1e9100 */
        /* <DEDUP_REMOVED lines=36> */
[----:B------:R-:W3:Y:S04]  /*0380*/  LDG.E.U8.CONSTANT R77, [R122.64+0x29] ;  /* 0x000029087a4d7981 */ /* 0x000ee8000c1e9100 */
[----:B------:R-:W4:Y:S04]  /*0390*/  LDG.E.U8.CONSTANT R76, [R122.64+0x2a] ;  /* 0x00002a087a4c7981 */ /* 0x000f28000c1e9100 */
[----:B------:R-:W5:Y:S04]  /*03a0*/  LDG.E.U8.CONSTANT R75, [R122.64+0x2b] ;  /* 0x00002b087a4b7981 */ /* 0x000f68000c1e9100 */
        /* <DEDUP_REMOVED lines=71> */
[----:B--2---:R0:W-:Y:S04]  /*0820*/  STS.U8 [RZ], R118 ;  /* 0x00000076ff007388 */ /* 0x0041e80000000000 */
[----:B---3--:R1:W-:Y:S04]  /*0830*/  STS.U8 [0x1], R117 ;  /* 0x00000175ff007388 */ /* 0x0083e80000000000 */
[----:B----4-:R2:W-:Y:S04]  /*0840*/  STS.U8 [0x2], R116 ;  /* 0x00000274ff007388 */ /* 0x0105e80000000000 */
[----:B-----5:R3:W-:Y:S04]  /*0850*/  STS.U8 [0x3], R115 ;  /* 0x00000373ff007388 */ /* 0x0207e80000000000 */
[----:B------:R4:W-:Y:S04]  /*0860*/  STS.U8 [0x4], R114 ;  /* 0x00000472ff007388 */ /* 0x0009e80000000000 */
        /* <DEDUP_REMOVED lines=79> */
[----:B------:R-:W5:Y:S04]  /*0d60*/  LDG.E.U8.CONSTANT R120, [R122.64+0x73] ;  /* 0x000073087a787981 */ /* 0x000f68000c1e9100 */
[----:B------:R-:W5:Y:S04]  /*0d70*/  LDG.E.U8.CONSTANT R119, [R122.64+0x74] ;  /* 0x000074087a777981 */ /* 0x000f68000c1e9100 */
[----:B0-----:R-:W5:Y:S04]  /*0d80*/  LDG.E.U8.CONSTANT R118, [R122.64+0x75] ;  /* 0x000075087a767981 */ /* 0x001f68000c1e9100 */
[----:B-1----:R-:W5:Y:S04]  /*0d90*/  LDG.E.U8.CONSTANT R117, [R122.64+0x76] ;  /* 0x000076087a757981 */ /* 0x002f68000c1e9100 */
[----:B--2---:R-:W2:Y:S04]  /*0da0*/  LDG.E.U8.CONSTANT R116, [R122.64+0x77] ;  /* 0x000077087a747981 */ /* 0x004ea8000c1e9100 */
[----:B---3--:R-:W3:Y:S04]  /*0db0*/  LDG.E.U8.CONSTANT R115, [R122.64+0x78] ;  /* 0x000078087a737981 */ /* 0x008ee8000c1e9100 */
[----:B----4-:R-:W3:Y:S04]  /*0dc0*/  LDG.E.U8.CONSTANT R114, [R122.64+0x79] ;  /* 0x000079087a727981 */ /* 0x010ee8000c1e9100 */
        /* <DEDUP_REMOVED lines=72> */
[----:B------:R-:W3:Y:S04]  /*1250*/  LDG.E.U8.CONSTANT R32, [R122.64+0xc2] ;  /* 0x0000c2087a207981 */ /* 0x000ee8000c1e9100 */
[----:B------:R-:W3:Y:S04]  /*1260*/  LDG.E.U8.CONSTANT R33, [R122.64+0xc3] ;  /* 0x0000c3087a217981 */ /* 0x000ee8000c1e9100 */
[----:B------:R-:W3:Y:S04]  /*1270*/  LDG.E.U8.CONSTANT R34, [R122.64+0xc4] ;  /* 0x0000c4087a227981 */ /* 0x000ee8000c1e9100 */
[----:B------:R-:W3:Y:S04]  /*1280*/  LDG.E.U8.CONSTANT R35, [R122.64+0xc5] ;  /* 0x0000c5087a237981 */ /* 0x000ee8000c1e9100 */
[----:B------:R-:W3:Y:S04]  /*1290*/  LDG.E.U8.CONSTANT R36, [R122.64+0xc6] ;  /* 0x0000c6087a247981 */ /* 0x000ee8000c1e9100 */
[----:B------:R-:W3:Y:S04]  /*12a0*/  LDG.E.U8.CONSTANT R37, [R122.64+0xc7] ;  /* 0x0000c7087a257981 */ /* 0x000ee8000c1e9100 */
[----:B------:R-:W-:Y:S04]  /*12b0*/  STS.U8 [0x31], R69 ;  /* 0x00003145ff007388 */ /* 0x000fe80000000000 */
[----:B------:R-:W-:Y:S04]  /*12c0*/  STS.U8 [0x32], R68 ;  /* 0x00003244ff007388 */ /* 0x000fe80000000000 */
[----:B------:R-:W-:Y:S04]  /*12d0*/  STS.U8 [0x33], R67 ;  /* 0x00003343ff007388 */ /* 0x000fe80000000000 */
        /* <DEDUP_REMOVED lines=28> */
[----:B------:R-:W4:Y:S04]  /*14a0*/  LDG.E.U8.CONSTANT R38, [R122.64+0xc8] ;  /* 0x0000c8087a267981 */ /* 0x000f28000c1e9100 */
[----:B0-----:R-:W4:Y:S04]  /*14b0*/  LDG.E.U8.CONSTANT R39, [R122.64+0xe7] ;  /* 0x0000e7087a277981 */ /* 0x001f28000c1e9100 */
[----:B-1----:R-:W4:Y:S04]  /*14c0*/  LDG.E.U8.CONSTANT R40, [R122.64+0xc9] ;  /* 0x0000c9087a287981 */ /* 0x002f28000c1e9100 */
[----:B------:R-:W4:Y:S04]  /*14d0*/  LDG.E.U8.CONSTANT R41, [R122.64+0xca] ;  /* 0x0000ca087a297981 */ /* 0x000f28000c1e9100 */
        /* <DEDUP_REMOVED lines=28> */
[----:B-----5:R0:W-:Y:S04]  /*16a0*/  STS.U8 [0x73], R120 ;  /* 0x00007378ff007388 */ /* 0x0201e80000000000 */
[----:B------:R0:W-:Y:S04]  /*16b0*/  STS.U8 [0x74], R119 ;  /* 0x00007477ff007388 */ /* 0x0001e80000000000 */
[----:B------:R0:W-:Y:S04]  /*16c0*/  STS.U8 [0x75], R118 ;  /* 0x00007576ff007388 */ /* 0x0001e80000000000 */
[----:B------:R0:W-:Y:S04]  /*16d0*/  STS.U8 [0x76], R117 ;  /* 0x00007675ff007388 */ /* 0x0001e80000000000 */
[----:B--2---:R0:W-:Y:S04]  /*16e0*/  STS.U8 [0x77], R116 ;  /* 0x00007774ff007388 */ /* 0x0041e80000000000 */
[----:B---3--:R0:W-:Y:S04]  /*16f0*/  STS.U8 [0x78], R115 ;  /* 0x00007873ff007388 */ /* 0x0081e80000000000 */
        /* <DEDUP_REMOVED lines=79> */
[----:B----4-:R0:W-:Y:S04]  /*1bf0*/  STS.U8 [0xc8], R38 ;  /* 0x0000c826ff007388 */ /* 0x0101e80000000000 */
        /* <DEDUP_REMOVED lines=30> */
[----:B------:R0:W-:Y:S02]  /*1de0*/  STS.U8 [0xe6], R69 ;  /* 0x0000e645ff007388 */ /* 0x0001e40000000000 */
.L_x_1:
[----:B------:R-:W-:Y:S05]  /*1df0*/  BSYNC B0 ;  /* 0x0000000000007941 */ /* 0x000fea0003800000 */
.L_x_0:
[----:B------:R-:W-:Y:S06]  /*1e00*/  BAR.SYNC.DEFER_BLOCKING 0x0 ;  /* 0x0000000000007b1d */ /* 0x000fec0000010000 */
[----:B------:R-:W-:Y:S05]  /*1e10*/  @P0 EXIT ;  /* 0x000000000000094d */ /* 0x000fea0003800000 */
[C-C-:B0-----:R-:W-:Y:S02]  /*1e20*/  IMAD R22, R3.reuse, c[0x0][0x0], R0.reuse ;  /* 0x0000000003167a24 */ /* 0x141fe400078e0200 */
[----:B------:R-:W-:-:S02]  /*1e30*/  IMAD R23, R3, 0x10, R0 ;  /* 0x0000001003177824 */ /* 0x000fc400078e0200 */
[----:B------:R-:W-:Y:S02]  /*1e40*/  IMAD.MOV.U32 R32, RZ, RZ, R2 ;  /* 0x000000ffff207224 */ /* 0x000fe400078e0002 */
.L_x_19:
[----:B------:R-:W-:Y:S01]  /*1e50*/  BSSY B0, `(.L_x_2) ;  /* 0x00004ec000007945 */ /* 0x000fe20003800000 */
[----:B01----:R-:W-:Y:S05]  /*1e60*/  @P2 BRA `(.L_x_3) ;  /* 0x00004ea000002947 */ /* 0x003fea0003800000 */
[----:B------:R-:W0:Y:S01]  /*1e70*/  S2R R0, SR_LANEID ;  /* 0x0000000000007919 */ /* 0x000e220000000000 */
[----:B------:R-:W-:Y:S01]  /*1e80*/  VOTEU.ANY UR4, UPT, PT ;  /* 0x0000000000047886 */ /* 0x000fe200038e0100 */
[----:B------:R-:W-:Y:S01]  /*1e90*/  IMAD.MOV.U32 R2, RZ, RZ, c[0x0][0x168] ;  /* 0x00005a00ff027624 */ /* 0x000fe200078e00ff */
[----:B------:R-:W-:Y:S01]  /*1ea0*/  UFLO.U32 UR5, UR4 ;  /* 0x00000004000572bd */ /* 0x000fe200080e0000 */
[----:B------:R-:W-:Y:S01]  /*1eb0*/  IMAD.MOV.U32 R3, RZ, RZ, c[0x0][0x16c] ;  /* 0x00005b00ff037624 */ /* 0x000fe200078e00ff */
[----:B------:R-:W-:Y:S01]  /*1ec0*/  UPOPC UR6, UR4 ;  /* 0x00000004000672bf */ /* 0x000fe20008000000 */
[----:B------:R-:W1:Y:S02]  /*1ed0*/  LDS.U8 R6, [0x1] ;  /* 0x00000100ff067984 */ /* 0x000e640000000000 */
[----:B------:R-:W-:Y:S02]  /*1ee0*/  UMOV UR4, URZ ;  /* 0x0000003f00047c82 */ /* 0x000fe40008000000 */
[----:B------:R-:W-:Y:S01]  /*1ef0*/  UIMAD.WIDE.U32 UR6, UR6, 0x1, URZ ;  /* 0x00000001060678a5 */ /* 0x000fe2000f8e003f */
[----:B------:R-:W-:Y:S03]  /*1f00*/  LDS.U8 R9, [0x4] ;  /* 0x00000400ff097984 */ /* 0x000fe60000000000 */
[----:B------:R-:W-:Y:S01]  /*1f10*/  UIADD3 UR4, UR7, UR4, URZ ;  /* 0x0000000407047290 */ /* 0x000fe2000fffe03f */
[----:B------:R-:W-:Y:S01]  /*1f20*/  LDS.U8 R36, [0xe] ;  /* 0x00000e00ff247984 */ /* 0x000fe20000000000 */
[----:B------:R-:W-:-:S02]  /*1f30*/  IMAD.U32 R5, RZ, RZ, UR7 ;  /* 0x00000007ff057e24 */ /* 0x000fc4000f8e00ff */
[----:B------:R-:W-:Y:S01]  /*1f40*/  IMAD.U32 R4, RZ, RZ, UR6 ;  /* 0x00000006ff047e24 */ /* 0x000fe2000f8e00ff */
[----:B------:R-:W-:Y:S01]  /*1f50*/  LDS.U8 R8, [0x3] ;  /* 0x00000300ff087984 */ /* 0x000fe20000000000 */
[----:B------:R-:W-:-:S03]  /*1f60*/  IMAD.U32 R5, RZ, RZ, UR4 ;  /* 0x00000004ff057e24 */ /* 0x000fc6000f8e00ff */
[----:B------:R-:W-:Y:S01]  /*1f70*/  LDS.U8 R21, [0x1b] ;  /* 0x00001b00ff157984 */ /* 0x000fe20000000000 */
[----:B0-----:R-:W-:-:S03]  /*1f80*/  ISETP.EQ.U32.AND P0, PT, R0, UR5, PT ;  /* 0x0000000500007c0c */ /* 0x001fc6000bf02070 */
[----:B------:R-:W0:Y:S04]  /*1f90*/  LDS.U8 R0, [RZ] ;  /* 0x00000000ff007984 */ /* 0x000e280000000000 */
[----:B------:R-:W-:Y:S04]  /*1fa0*/  LDS.U8 R24, [0x1c] ;  /* 0x00001c00ff187984 */ /* 0x000fe80000000000 */
[----:B------:R-:W-:Y:S04]  /*1fb0*/  LDS.U8 R7, [0x2] ;  /* 0x00000200ff077984 */ /* 0x000fe80000000000 */
[----:B------:R-:W-:Y:S04]  /*1fc0*/  @P0 RED.E.ADD.64.STRONG.GPU [R2.64], R4 ;  /* 0x000000040200098e */ /* 0x000fe8000c10e588 */
[----:B------:R-:W2:Y:S04]  /*1fd0*/  LDS.U8 R2, [0x15] ;  /* 0x00001500ff027984 */ /* 0x000ea80000000000 */
[----:B------:R-:W3:Y:S04]  /*1fe0*/  LDS.U8 R3, [0x16] ;  /* 0x00001600ff037984 */ /* 0x000ee80000000000 */
[----:B------:R-:W-:Y:S04]  /*1ff0*/  LDS.U8 R4, [0x17] ;  /* 0x00001700ff047984 */ /* 0x000fe80000000000 */
[----:B------:R-:W-:Y:S04]  /*2000*/  LDS.U8 R5, [0x18] ;  /* 0x00001800ff057984 */ /* 0x000fe80000000000 */
[----:B-1----:R-:W-:Y:S04]  /*2010*/  STS.U8 [0xe9], R6 ;  /* 0x0000e906ff007388 */ /* 0x002fe80000000000 */
[----:B------:R-:W-:Y:S04]  /*2020*/  LDS.U8 R6, [0x28] ;  /* 0x00002800ff067984 */ /* 0x000fe80000000000 */
[----:B0-----:R-:W-:Y:S04]  /*2030*/  STS.U8 [0xe8], R0 ;  /* 0x0000e800ff007388 */ /* 0x001fe80000000000 */
[----:B------:R-:W0:Y:S04]  /*2040*/  LDS.U8 R0, [0x27] ;  /* 0x00002700ff007984 */ /* 0x000e280000000000 */
[----:B------:R-:W-:Y:S04]  /*2050*/  LDS.U8 R10, [0x5] ;  /* 0x00000500ff0a7984 */ /* 0x000fe80000000000 */
[----:B------:R-:W-:Y:S04]  /*2060*/  LDS.U8 R11, [0x6] ;  /* 0x00000600ff0b7984 */ /* 0x000fe80000000000 */
[----:B--2---:R-:W-:Y:S04]  /*2070*/  STS.U8 [0xfd], R2 ;  /* 0x0000fd02ff007388 */ /* 0x004fe80000000000 */
[----:B------:R-:W1:Y:S04]  /*2080*/  LDS.U8 R2, [0x29] ;  /* 0x00002900ff027984 */ /* 0x000e680000000000 */
[----:B---3--:R-:W-:Y:S04]  /*2090*/  STS.U8 [0xfe], R3 ;  /* 0x0000fe03ff007388 */ /* 0x008fe80000000000 */
[----:B------:R-:W2:Y:S04]  /*20a0*/  LDS.U8 R12, [0x7] ;  /* 0x00000700ff0c7984 */ /* 0x000ea80000000000 */
[----:B------:R-:W3:Y:S04]  /*20b0*/  LDS.U8 R13, [0x8] ;  /* 0x00000800ff0d7984 */ /* 0x000ee80000000000 */
[----:B------:R-:W4:Y:S04]  /*20c0*/  LDS.U8 R14, [0x9] ;  /* 0x00000900ff0e7984 */ /* 0x000f280000000000 */
[----:B------:R-:W5:Y:S04]  /*20d0*/  LDS.U8 R15, [0xa] ;  /* 0x00000a00ff0f7984 */ /* 0x000f680000000000 */
[----:B0-----:R-:W-:Y:S04]  /*20e0*/  STS.U8 [0x10f], R0 ;  /* 0x00010f00ff007388 */ /* 0x001fe80000000000 */
[----:B------:R-:W0:Y:S04]  /*20f0*/  LDS.U8 R16, [0xb] ;  /* 0x00000b00ff107984 */ /* 0x000e280000000000 */
        /* <DEDUP_REMOVED lines=22> */
[----:B------:R-:W-:Y:S04]  /*2260*/  STS.U8 [0xff], R4 ;  /* 0x0000ff04ff007388 */ /* 0x000fe80000000000 */
[----:B------:R-:W-:Y:S04]  /*2270*/  STS.U8 [0x100], R5 ;  /* 0x00010005ff007388 */ /* 0x000fe80000000000 */
[----:B-1----:R-:W-:Y:S04]  /*2280*/  STS.U8 [0x111], R2 ;  /* 0x00011102ff007388 */ /* 0x002fe80000000000 */
[----:B------:R-:W1:Y:S04]  /*2290*/  LDS.U8 R4, [0x2b] ;  /* 0x00002b00ff047984 */ /* 0x000e680000000000 */
[----:B------:R-:W0:Y:S04]  /*22a0*/  LDS.U8 R5, [0x2c] ;  /* 0x00002c00ff057984 */ /* 0x000e280000000000 */
[----:B------:R-:W-:Y:S04]  /*22b0*/  STS.U8 [0x110], R6 ;  /* 0x00011006ff007388 */ /* 0x000fe80000000000 */
[----:B------:R-:W0:Y:S04]  /*22c0*/  LDS.U8 R2, [0x50] ;  /* 0x00005000ff027984 */ /* 0x000e280000000000 */
[----:B------:R-:W-:Y:S04]  /*22d0*/  STS.U8 [0xec], R9 ;  /* 0x0000ec09ff007388 */ /* 0x000fe80000000000 */
[----:B------:R-:W0:Y:S04]  /*22e0*/  LDS.U8 R6, [0x4f] ;  /* 0x00004f00ff067984 */ /* 0x000e280000000000 */
[----:B------:R-:W0:Y:S04]  /*22f0*/  LDS.U8 R9, [0x2f] ;  /* 0x00002f00ff097984 */ /* 0x000e280000000000 */
[----:B------:R-:W-:Y:S04]  /*2300*/  STS.U8 [0xf6], R36 ;  /* 0x0000f624ff007388 */ /* 0x000fe80000000000 */
[----:B------:R-:W0:Y:S04]  /*2310*/  LDS.U8 R36, [0x36] ;  /* 0x00003600ff247984 */ /* 0x000e280000000000 */
[----:B------:R-:W-:Y:S04]  /*2320*/  STS.U8 [0xeb], R8 ;  /* 0x0000eb08ff007388 */ /* 0x000fe80000000000 */
[----:B------:R-:W0:Y:S04]  /*2330*/  LDS.U8 R8, [0x2e] ;  /* 0x00002e00ff087984 */ /* 0x000e280000000000 */
[----:B------:R-:W-:Y:S04]  /*2340*/  STS.U8 [0x103], R21 ;  /* 0x00010315ff007388 */ /* 0x000fe80000000000 */
[----:B------:R-:W-:Y:S04]  /*2350*/  STS.U8 [0x104], R24 ;  /* 0x00010418ff007388 */ /* 0x000fe80000000000 */
[----:B------:R-:W-:Y:S04]  /*2360*/  STS.U8 [0xea], R7 ;  /* 0x0000ea07ff007388 */ /* 0x000fe80000000000 */
[----:B------:R-:W-:Y:S04]  /*2370*/  STS.U8 [0xed], R10 ;  /* 0x0000ed0aff007388 */ /* 0x000fe80000000000 */
[----:B------:R-:W-:Y:S04]  /*2380*/  STS.U8 [0xee], R11 ;  /* 0x0000ee0bff007388 */ /* 0x000fe80000000000 */
[----:B--2---:R-:W-:Y:S04]  /*2390*/  STS.U8 [0xef], R12 ;  /* 0x0000ef0cff007388 */ /* 0x004fe80000000000 */
[----:B---3--:R-:W-:Y:S04]  /*23a0*/  STS.U8 [0xf0], R13 ;  /* 0x0000f00dff007388 */ /* 0x008fe80000000000 */
[----:B----4-:R-:W-:Y:S04]  /*23b0*/  STS.U8 [0xf1], R14 ;  /* 0x0000f10eff007388 */ /* 0x010fe80000000000 */
[----:B-----5:R-:W-:Y:S04]  /*23c0*/  STS.U8 [0xf2], R15 ;  /* 0x0000f20fff007388 */ /* 0x020fe80000000000 */
[----:B0-----:R-:W-:Y:S04]  /*23d0*/  STS.U8 [0xf3], R16 ;  /* 0x0000f310ff007388 */ /* 0x001fe80000000000 */
[----:B------:R-:W-:Y:S04]  /*23e0*/  STS.U8 [0xf4], R17 ;  /* 0x0000f411ff007388 */ /* 0x000fe80000000000 */
[----:B------:R-:W-:Y:S04]  /*23f0*/  STS.U8 [0xf5], R18 ;  /* 0x0000f512ff007388 */ /* 0x000fe80000000000 */
[----:B------:R-:W-:Y:S04]  /*2400*/  STS.U8 [0xf7], R37 ;  /* 0x0000f725ff007388 */ /* 0x000fe80000000000 */
[----:B------:R-:W-:Y:S04]  /*2410*/  STS.U8 [0xf8], R38 ;  /* 0x0000f826ff007388 */ /* 0x000fe80000000000 */
[----:B------:R-:W-:Y:S04]  /*2420*/  STS.U8 [0xf9], R39 ;  /* 0x0000f927ff007388 */ /* 0x000fe80000000000 */
[----:B------:R-:W-:Y:S04]  /*2430*/  STS.U8 [0xfa], R40 ;  /* 0x0000fa28ff007388 */ /* 0x000fe80000000000 */
[----:B------:R-:W-:Y:S04]  /*2440*/  STS.U8 [0x10a], R30 ;  /* 0x00010a1eff007388 */ /* 0x000fe80000000000 */
[----:B------:R-:W-:Y:S04]  /*2450*/  STS.U8 [0x10b], R31 ;  /* 0x00010b1fff007388 */ /* 0x000fe80000000000 */
[----:B------:R-:W0:Y:S04]  /*2460*/  LDS.U8 R21, [0x43] ;  /* 0x00004300ff157984 */ /* 0x000e280000000000 */
[----:B------:R-:W2:Y:S04]  /*2470*/  LDS.U8 R24, [0x44] ;  /* 0x00004400ff187984 */ /* 0x000ea80000000000 */
[----:B------:R-:W-:Y:S04]  /*2480*/  STS.U8 [0x112], R3 ;  /* 0x00011203ff007388 */ /* 0x000fe80000000000 */
[----:B------:R-:W-:Y:S04]  /*2490*/  STS.U8 [0x125], R0 ;  /* 0x00012500ff007388 */ /* 0x000fe80000000000 */
[----:B------:R-:W3:Y:S04]  /*24a0*/  LDS.U8 R7, [0x2d] ;  /* 0x00002d00ff077984 */ /* 0x000ee80000000000 */
[----:B------:R-:W4:Y:S04]  /*24b0*/  LDS.U8 R10, [0x30] ;  /* 0x00003000ff0a7984 */ /* 0x000f280000000000 */
[----:B------:R-:W5:Y:S04]  /*24c0*/  LDS.U8 R11, [0x31] ;  /* 0x00003100ff0b7984 */ /* 0x000f680000000000 */
        /* <DEDUP_REMOVED lines=39> */
[----:B-1----:R-:W-:Y:S04]  /*2740*/  STS.U8 [0x113], R4 ;  /* 0x00011304ff007388 */ /* 0x002fe80000000000 */
[----:B------:R-:W-:Y:S04]  /*2750*/  STS.U8 [0x114], R5 ;  /* 0x00011405ff007388 */ /* 0x000fe80000000000 */
[----:B------:R-:W-:Y:S04]  /*2760*/  STS.U8 [0x138], R2 ;  /* 0x00013802ff007388 */ /* 0x000fe80000000000 */
[----:B------:R-:W1:Y:S04]  /*2770*/  LDS.U8 R4, [0x53] ;  /* 0x00005300ff047984 */ /* 0x000e680000000000 */
[----:B------:R-:W-:Y:S04]  /*2780*/  STS.U8 [0x137], R6 ;  /* 0x00013706ff007388 */ /* 0x000fe80000000000 */
[----:B------:R-:W1:Y:S04]  /*2790*/  LDS.U8 R5, [0x54] ;  /* 0x00005400ff057984 */ /* 0x000e680000000000 */
[----:B------:R-:W1:Y:S04]  /*27a0*/  LDS.U8 R2, [0x77] ;  /* 0x00007700ff027984 */ /* 0x000e680000000000 */
[----:B------:R-:W-:Y:S04]  /*27b0*/  STS.U8 [0x117], R9 ;  /* 0x00011709ff007388 */ /* 0x000fe80000000000 */
[----:B------:R-:W1:Y:S04]  /*27c0*/  LDS.U8 R6, [0x65] ;  /* 0x00006500ff067984 */ /* 0x000e680000000000 */
[----:B------:R-:W1:Y:S04]  /*27d0*/  LDS.U8 R9, [0x57] ;  /* 0x00005700ff097984 */ /* 0x000e680000000000 */
[----:B------:R-:W-:Y:S04]  /*27e0*/  STS.U8 [0x11e], R36 ;  /* 0x00011e24ff007388 */ /* 0x000fe80000000000 */
[----:B------:R-:W1:Y:S04]  /*27f0*/  LDS.U8 R36, [0x5e] ;  /* 0x00005e00ff247984 */ /* 0x000e680000000000 */
[----:B------:R-:W-:Y:S04]  /*2800*/  STS.U8 [0x116], R8 ;  /* 0x00011608ff007388 */ /* 0x000fe80000000000 */
[----:B------:R-:W1:Y:S04]  /*2810*/  LDS.U8 R8, [0x56] ;  /* 0x00005600ff087984 */ /* 0x000e680000000000 */
[----:B0-----:R-:W-:Y:S04]  /*2820*/  STS.U8 [0x12b], R21 ;  /* 0x00012b15ff007388 */ /* 0x001fe80000000000 */
[----:B--2---:R-:W-:Y:S04]  /*2830*/  STS.U8 [0x12c], R24 ;  /* 0x00012c18ff007388 */ /* 0x004fe80000000000 */
[----:B---3--:R-:W-:Y:S04]  /*2840*/  STS.U8 [0x115], R7 ;  /* 0x00011507ff007388 */ /* 0x008fe80000000000 */
[----:B----4-:R-:W-:Y:S04]  /*2850*/  STS.U8 [0x118], R10 ;  /* 0x0001180aff007388 */ /* 0x010fe80000000000 */
[----:B-----5:R-:W-:Y:S04]  /*2860*/  STS.U8 [0x119], R11 ;  /* 0x0001190bff007388 */ /* 0x020fe80000000000 */
        /* <DEDUP_REMOVED lines=62> */
[----:B------:R-:W-:Y:S04]  /*2c50*/  STS.U8 [0x14d], R6 ;  /* 0x00014d06ff007388 */ /* 0x000fe80000000000 */
[----:B------:R-:W1:Y:S04]  /*2c60*/  LDS.U8 R4, [0x7a] ;  /* 0x00007a00ff047984 */ /* 0x000e680000000000 */
        /* <DEDUP_REMOVED lines=148> */
[----:B------:R-:W-:Y:S04]  /*35b0*/  LDS.U8 R42, [0xb4] ;  /* 0x0000b400ff2a7984 */ /* 0x000fe80000000000 */
[----:B------:R-:W2:Y:S04]  /*35c0*/  LDS.U8 R19, [0xb9] ;  /* 0x0000b900ff137984 */ /* 0x000ea80000000000 */
[----:B------:R-:W3:Y:S04]  /*35d0*/  LDS.U8 R20, [0xba] ;  /* 0x0000ba00ff147984 */ /* 0x000ee80000000000 */
[----:B-1----:R-:W-:Y:S04]  /*35e0*/  STS.U8 [0x189], R2 ;  /* 0x00018902ff007388 */ /* 0x002fe80000000000 */
[----:B------:R-:W-:Y:S04]  /*35f0*/  STS.U8 [0x18a], R4 ;  /* 0x00018a04ff007388 */ /* 0x000fe80000000000 */
[----:B------:R-:W-:Y:S04]  /*3600*/  STS.U8 [0x18b], R5 ;  /* 0x00018b05ff007388 */ /* 0x000fe80000000000 */
[----:B------:R-:W-:Y:S04]  /*3610*/  STS.U8 [0x18c], R6 ;  /* 0x00018c06ff007388 */ /* 0x000fe80000000000 */
[----:B------:R1:W-:Y:S04]  /*3620*/  STS.U8 [0x18f], R9 ;  /* 0x00018f09ff007388 */ /* 0x0003e80000000000 */
[----:B------:R0:W-:Y:S01]  /*3630*/  STS.U8 [0x196], R36 ;  /* 0x00019624ff007388 */ /* 0x0001e20000000000 */
[----:B-1----:R-:W-:-:S03]  /*3640*/  IADD3 R9, P0, R32, c[0x0][0x170], RZ ;  /* 0x00005c0020097a10 */ /* 0x002fc60007f1e0ff */
[----:B------:R1:W-:Y:S01]  /*3650*/  STS.U8 [0x18e], R8 ;  /* 0x00018e08ff007388 */ /* 0x0003e20000000000 */
[----:B0-----:R-:W-:-:S03]  /*3660*/  LEA.HI.X.SX32 R36, R32, c[0x0][0x174], 0x1, P0 ;  /* 0x00005d0020247a11 */ /* 0x001fc600000f0eff */
[----:B------:R0:W-:Y:S01]  /*3670*/  STS.U8 [0x1a3], R21 ;  /* 0x0001a315ff007388 */ /* 0x0001e20000000000 */
[----:B-1----:R-:W-:-:S03]  /*3680*/  SHF.R.U64 R8, R9, 0x8, R36 ;  /* 0x0000000809087819 */ /* 0x002fc60000001224 */
[----:B--2---:R1:W-:Y:S01]  /*3690*/  STS.U8 [0x1a4], R24 ;  /* 0x0001a418ff007388 */ /* 0x0043e20000000000 */
[----:B0-----:R-:W-:-:S03]  /*36a0*/  SHF.R.U64 R21, R9, 0x18, R36 ;  /* 0x0000001809157819 */ /* 0x001fc60000001224 */
[----:B---3--:R-:W-:Y:S04]  /*36b0*/  STS.U8 [0x18d], R7 ;  /* 0x00018d07ff007388 */ /* 0x008fe80000000000 */
[----:B----4-:R-:W-:Y:S01]  /*36c0*/  STS.U8 [0x190], R10 ;  /* 0x0001900aff007388 */ /* 0x010fe20000000000 */
[----:B-1----:R-:W-:-:S03]  /*36d0*/  SHF.R.U64 R24, R9, 0x10, R36 ;  /* 0x0000001009187819 */ /* 0x002fc60000001224 */
        /* <DEDUP_REMOVED lines=19> */
[----:B------:R-:W1:Y:S04]  /*3810*/  LDS.U8 R2, [0xc9] ;  /* 0x0000c900ff027984 */ /* 0x000e680000000000 */
[----:B------:R-:W2:Y:S04]  /*3820*/  LDS.U8 R4, [0xca] ;  /* 0x0000ca00ff047984 */ /* 0x000ea80000000000 */
        /* <DEDUP_REMOVED lines=37> */
[----:B------:R1:W-:Y:S04]  /*3a80*/  STS.U8 [0x19b], R41 ;  /* 0x00019b29ff007388 */ /* 0x0003e80000000000 */
[----:B------:R2:W-:Y:S04]  /*3a90*/  STS.U8 [0x1a1], R19 ;  /* 0x0001a113ff007388 */ /* 0x0005e80000000000 */
[----:B------:R3:W-:Y:S01]  /*3aa0*/  STS.U8 [0x1a2], R20 ;  /* 0x0001a214ff007388 */ /* 0x0007e20000000000 */
[----:B-1----:R-:W-:-:S02]  /*3ab0*/  SHF.R.U32.HI R41, RZ, 0x10, R36 ;  /* 0x00000010ff297819 */ /* 0x002fc40000011624 */
[--C-:B--2---:R-:W-:Y:S01]  /*3ac0*/  SHF.R.U32.HI R19, RZ, 0x18, R36.reuse ;  /* 0x00000018ff137819 */ /* 0x104fe20000011624 */
[----:B------:R-:W-:Y:S01]  /*3ad0*/  STS.U8 [0x19c], R42 ;  /* 0x00019c2aff007388 */ /* 0x000fe20000000000 */
[----:B---3--:R-:W-:-:S03]  /*3ae0*/  SHF.R.U32.HI R20, RZ, 0x8, R36 ;  /* 0x00000008ff147819 */ /* 0x008fc60000011624 */
[----:B------:R-:W-:Y:S04]  /*3af0*/  STS.U8 [0x1d4], R36 ;  /* 0x0001d424ff007388 */ /* 0x000fe80000000000 */
[----:B------:R-:W-:Y:S04]  /*3b00*/  STS.U8 [0x1d3], R21 ;  /* 0x0001d315ff007388 */ /* 0x000fe80000000000 */
[----:B------:R-:W-:Y:S04]  /*3b10*/  STS.U8 [0x1d5], R20 ;  /* 0x0001d514ff007388 */ /* 0x000fe80000000000 */
[----:B------:R-:W-:Y:S04]  /*3b20*/  STS.U8 [0x1d6], R41 ;  /* 0x0001d629ff007388 */ /* 0x000fe80000000000 */
[----:B------:R-:W-:Y:S04]  /*3b30*/  STS.U8 [0x1d7], R19 ;  /* 0x0001d713ff007388 */ /* 0x000fe80000000000 */
[----:B0-----:R-:W-:Y:S04]  /*3b40*/  STS.U8 [0x1b0], R0 ;  /* 0x0001b000ff007388 */ /* 0x001fe80000000000 */
[----:B------:R-:W-:Y:S04]  /*3b50*/  STS.U8 [0x1b1], R2 ;  /* 0x0001b102ff007388 */ /* 0x000fe80000000000 */
[----:B------:R-:W-:Y:S04]  /*3b60*/  STS.U8 [0x1b2], R4 ;  /* 0x0001b204ff007388 */ /* 0x000fe80000000000 */
[----:B------:R-:W-:Y:S04]  /*3b70*/  STS.U8 [0x1b3], R5 ;  /* 0x0001b305ff007388 */ /* 0x000fe80000000000 */
        /* <DEDUP_REMOVED lines=20> */
[----:B------:R0:W-:Y:S04]  /*3cc0*/  STS.U8 [0x1d2], R24 ;  /* 0x0001d218ff007388 */ /* 0x0001e80000000000 */
[----:B------:R1:W-:Y:S04]  /*3cd0*/  STS.U8 [0x1b8], R25 ;  /* 0x0001b819ff007388 */ /* 0x0003e80000000000 */
[----:B------:R2:W-:Y:S01]  /*3ce0*/  STS.U8 [0x1b9], R26 ;  /* 0x0001b91aff007388 */ /* 0x0005e20000000000 */
[----:B0-----:R-:W-:-:S03]  /*3cf0*/  IMAD.MOV.U32 R24, RZ, RZ, 0x3c6ef372 ;  /* 0x3c6ef372ff187424 */ /* 0x001fc600078e00ff */
[----:B------:R0:W-:Y:S01]  /*3d00*/  STS.U8 [0x1ba], R27 ;  /* 0x0001ba1bff007388 */ /* 0x0001e20000000000 */
[----:B-1----:R-:W-:-:S03]  /*3d10*/  IMAD.MOV.U32 R25, RZ, RZ, -0x5ab00ac6 ;  /* 0xa54ff53aff197424 */ /* 0x002fc600078e00ff */
[----:B------:R1:W-:Y:S01]  /*3d20*/  STS.U8 [0x1bb], R28 ;  /* 0x0001bb1cff007388 */ /* 0x0003e20000000000 */
[----:B--2---:R-:W-:-:S03]  /*3d30*/  IMAD.MOV.U32 R26, RZ, RZ, 0x510e527f ;  /* 0x510e527fff1a7424 */ /* 0x004fc600078e00ff */
[----:B------:R2:W-:Y:S01]  /*3d40*/  STS.U8 [0x1bc], R29 ;  /* 0x0001bc1dff007388 */ /* 0x0005e20000000000 */
[----:B0-----:R-:W-:-:S03]  /*3d50*/  IMAD.MOV.U32 R27, RZ, RZ, -0x64fa9774 ;  /* 0x9b05688cff1b7424 */ /* 0x001fc600078e00ff */
[----:B------:R0:W-:Y:S01]  /*3d60*/  STS.U8 [0x1bf], R33 ;  /* 0x0001bf21ff007388 */ /* 0x0001e20000000000 */
[----:B-1----:R-:W-:-:S03]  /*3d70*/  IMAD.MOV.U32 R28, RZ, RZ, 0x1f83d9ab ;  /* 0x1f83d9abff1c7424 */ /* 0x002fc600078e00ff */
[----:B------:R1:W-:Y:S01]  /*3d80*/  STS.U8 [0x1c0], R34 ;  /* 0x0001c022ff007388 */ /* 0x0003e20000000000 */
[----:B--2---:R-:W-:-:S03]  /*3d90*/  IMAD.MOV.U32 R29, RZ, RZ, 0x5be0cd19 ;  /* 0x5be0cd19ff1d7424 */ /* 0x004fc600078e00ff */
[----:B------:R2:W-:Y:S01]  /*3da0*/  STS.U8 [0x1c1], R35 ;  /* 0x0001c123ff007388 */ /* 0x0005e20000000000 */
[----:B0-----:R-:W-:Y:S02]  /*3db0*/  IMAD.MOV.U32 R33, RZ, RZ, RZ ;  /* 0x000000ffff217224 */ /* 0x001fe400078e00ff */
[----:B-1----:R-:W-:Y:S02]  /*3dc0*/  IMAD.MOV.U32 R34, RZ, RZ, 0x6a09e667 ;  /* 0x6a09e667ff227424 */ /* 0x002fe400078e00ff */
[----:B--2---:R-:W-:Y:S02]  /*3dd0*/  IMAD.MOV.U32 R35, RZ, RZ, -0x4498517b ;  /* 0xbb67ae85ff237424 */ /* 0x004fe400078e00ff */
.L_x_5:
[----:B0-----:R0:W-:Y:S01]  /*3de0*/  STL.128 [R1], RZ ;  /* 0x000000ff01007387 */ /* 0x0011e20000100c00 */
[----:B------:R-:W-:Y:S01]  /*3df0*/  IMAD.MOV.U32 R2, RZ, RZ, 0x40 ;  /* 0x00000040ff027424 */ /* 0x000fe200078e00ff */
[C---:B------:R-:W-:Y:S01]  /*3e00*/  ISETP.NE.AND P1, PT, R33.reuse, 0x3, PT ;  /* 0x000000032100780c */ /* 0x040fe20003f25270 */
[----:B------:R-:W-:Y:S01]  /*3e10*/  IMAD.MOV.U32 R3, RZ, RZ, R1 ;  /* 0x000000ffff037224 */ /* 0x000fe200078e0001 */
[----:B------:R0:W-:Y:S01]  /*3e20*/  STL.128 [R1+0x10], RZ ;  /* 0x000010ff01007387 */ /* 0x0001e20000100c00 */
[----:B------:R-:W-:-:S02]  /*3e30*/  LEA R0, R33, 0xe8, 0x6 ;  /* 0x000000e821007811 */ /* 0x000fc400078e30ff */
[----:B------:R-:W-:Y:S01]  /*3e40*/  SEL R21, R2, 0x30, P1 ;  /* 0x0000003002157807 */ /* 0x000fe20000800000 */
[----:B------:R0:W-:Y:S01]  /*3e50*/  STL.128 [R1+0x20], RZ ;  /* 0x000020ff01007387 */ /* 0x0001e20000100c00 */
[----:B------:R-:W-:-:S03]  /*3e60*/  IADD3 R0, R0, 0x3, RZ ;  /* 0x0000000300007810 */ /* 0x000fc60007ffe0ff */
[----:B------:R0:W-:Y:S01]  /*3e70*/  STL.128 [R1+0x30], RZ ;  /* 0x000030ff01007387 */ /* 0x0001e20000100c00 */
[----:B------:R-:W-:-:S04]  /*3e80*/  IMAD.MOV.U32 R2, RZ, RZ, R21 ;  /* 0x000000ffff027224 */ /* 0x000fc800078e0015 */
.L_x_4:
[----:B------:R-:W-:Y:S01]  /*3e90*/  LDS.U8 R6, [R0+-0x2] ;  /* 0xfffffe0000067984 */ /* 0x000fe20000000000 */
[----:B------:R-:W-:-:S03]  /*3ea0*/  IADD3 R2, R2, -0x4, RZ ;  /* 0xfffffffc02027810 */ /* 0x000fc60007ffe0ff */
[----:B------:R-:W1:Y:S01]  /*3eb0*/  LDS.U8 R7, [R0+-0x3] ;  /* 0xfffffd0000077984 */ /* 0x000e620000000000 */
[----:B------:R-:W-:-:S03]  /*3ec0*/  ISETP.NE.AND P0, PT, R2, RZ, PT ;  /* 0x000000ff0200720c */ /* 0x000fc60003f05270 */
[----:B------:R-:W2:Y:S04]  /*3ed0*/  LDS.U8 R5, [R0+-0x1] ;  /* 0xffffff0000057984 */ /* 0x000ea80000000000 */
[----:B------:R3:W4:Y:S02]  /*3ee0*/  LDS.U8 R4, [R0] ;  /* 0x0000000000047984 */ /* 0x0007240000000000 */
[----:B---3--:R-:W-:Y:S02]  /*3ef0*/  IADD3 R0, R0, 0x4, RZ ;  /* 0x0000000400007810 */ /* 0x008fe40007ffe0ff */
[----:B-1----:R-:W-:-:S04]  /*3f00*/  PRMT R6, R6, 0x7604, R7 ;  /* 0x0000760406067816 */ /* 0x002fc80000000007 */
[----:B--2---:R-:W-:-:S04]  /*3f10*/  PRMT R5, R5, 0x7054, R6 ;  /* 0x0000705405057816 */ /* 0x004fc80000000006 */
[----:B----4-:R-:W-:-:S05]  /*3f20*/  PRMT R4, R4, 0x654, R5 ;  /* 0x0000065404047816 */ /* 0x010fca0000000005 */
[----:B------:R1:W-:Y:S02]  /*3f30*/  STL [R3], R4 ;  /* 0x0000000403007387 */ /* 0x0003e40000100800 */
[----:B-1----:R-:W-:Y:S01]  /*3f40*/  IADD3 R3, R3, 0x4, RZ ;  /* 0x0000000403037810 */ /* 0x002fe20007ffe0ff */
[----:B------:R-:W-:Y:S05]  /*3f50*/  @P0 BRA `(.L_x_4) ;  /* 0xffffff3000000947 */ /* 0x000fea000383ffff */
[----:B------:R-:W2:Y:S04]  /*3f60*/  LDL.128 R36, [R1] ;  /* 0x0000000001247983 */ /* 0x000ea80000100c00 */
[----:B------:R-:W3:Y:S04]  /*3f70*/  LDL.128 R12, [R1+0x10] ;  /* 0x00001000010c7983 */ /* 0x000ee80000100c00 */
[----:B------:R-:W4:Y:S04]  /*3f80*/  LDL.128 R8, [R1+0x20] ;  /* 0x0000200001087983 */ /* 0x000f280000100c00 */
[----:B------:R-:W5:Y:S01]  /*3f90*/  LDL.128 R4, [R1+0x30] ;  /* 0x0000300001047983 */ /* 0x000f620000100c00 */
[----:B------:R-:W-:-:S02]  /*3fa0*/  ISETP.NE.AND P0, PT, R33, RZ, PT ;  /* 0x000000ff2100720c */ /* 0x000fc40003f05270 */
[----:B------:R-:W-:Y:S01]  /*3fb0*/  IADD3 R33, R33, 0x1, RZ ;  /* 0x0000000121217810 */ /* 0x000fe20007ffe0ff */
[----:B------:R-:W-:Y:S04]  /*3fc0*/  @!P1 STS.64 [0x1d8], R34 ;  /* 0x0001d822ff009388 */ /* 0x000fe80000000a00 */
[----:B------:R-:W-:Y:S04]  /*3fd0*/  @!P1 STS.128 [0x1e0], R24 ;  /* 0x0001e018ff009388 */ /* 0x000fe80000000c00 */
[----:B------:R-:W-:Y:S01]  /*3fe0*/  @!P1 STS.U8 [0x238], R21 ;  /* 0x00023815ff009388 */ /* 0x000fe20000000000 */
[----:B--2---:R-:W-:-:S02]  /*3ff0*/  IMAD.MOV.U32 R30, RZ, RZ, R36 ;  /* 0x000000ffff1e7224 */ /* 0x004fc400078e0024 */
[----:B------:R-:W-:Y:S02]  /*4000*/  IMAD.MOV.U32 R31, RZ, RZ, R37 ;  /* 0x000000ffff1f7224 */ /* 0x000fe400078e0025 */
[--C-:B------:R-:W-:Y:S02]  /*4010*/  @P1 IMAD.MOV.U32 R3, RZ, RZ, R36.reuse ;  /* 0x000000ffff031224 */ /* 0x100fe400078e0024 */
[----:B------:R-:W-:Y:S01]  /*4020*/  @!P1 IMAD.MOV.U32 R3, RZ, RZ, R36 ;  /* 0x000000ffff039224 */ /* 0x000fe200078e0024 */
[----:B------:R1:W-:Y:S01]  /*4030*/  @!P1 STS.128 [0x1f0], R28 ;  /* 0x0001f01cff009388 */ /* 0x0003e20000000c00 */
[--C-:B---3--:R-:W-:Y:S02]  /*4040*/  @P1 IMAD.MOV.U32 R36, RZ, RZ, R14.reuse ;  /* 0x000000ffff241224 */ /* 0x108fe400078e000e */
[----:B------:R-:W-:Y:S01]  /*4050*/  IMAD.MOV.U32 R19, RZ, RZ, R13 ;  /* 0x000000ffff137224 */ /* 0x000fe200078e000d */
[----:B------:R-:W-:Y:S01]  /*4060*/  IADD3 R43, R26, R34, R3 ;  /* 0x000000221a2b7210 */ /* 0x000fe20007ffe003 */
[----:B------:R-:W-:Y:S01]  /*4070*/  @!P1 IMAD.MOV.U32 R36, RZ, RZ, R14 ;  /* 0x000000ffff249224 */ /* 0x000fe200078e000e */
[----:B-----5:R-:W-:Y:S01]  /*4080*/  @!P1 STS.64 [0x230], R6 ;  /* 0x00023006ff009388 */ /* 0x020fe20000000a00 */
[----:B------:R-:W-:Y:S01]  /*4090*/  @P1 IMAD.MOV.U32 R0, RZ, RZ, R37 ;  /* 0x000000ffff001224 */ /* 0x000fe200078e0025 */
[----:B------:R-:W-:Y:S01]  /*40a0*/  SHF.R.W.U32 R40, R43, 0x10, R43 ;  /* 0x000000102b287819 */ /* 0x000fe20000001e2b */
[----:B------:R-:W-:Y:S01]  /*40b0*/  @!P1 IMAD.MOV.U32 R0, RZ, RZ, R37 ;  /* 0x000000ffff009224 */ /* 0x000fe200078e0025 */
[----:B------:R-:W-:Y:S01]  /*40c0*/  IADD3 R42, R29, R25, R36 ;  /* 0x000000191d2a7210 */ /* 0x000fe20007ffe024 */
[----:B------:R-:W-:-:S02]  /*40d0*/  @P1 IMAD.MOV.U32 R37, RZ, RZ, R12 ;  /* 0x000000ffff251224 */ /* 0x000fc400078e000c */
[----:B------:R-:W-:Y:S01]  /*40e0*/  @P1 IMAD.MOV.U32 R20, RZ, RZ, R38 ;  /* 0x000000ffff141224 */ /* 0x000fe200078e0026 */
[----:B-1----:R-:W-:Y:S01]  /*40f0*/  IADD3 R31, R40, 0x6a09e667, RZ ;  /* 0x6a09e667281f7810 */ /* 0x002fe20007ffe0ff */
[--C-:B------:R-:W-:Y:S02]  /*4100*/  @P1 IMAD.MOV.U32 R30, RZ, RZ, R13.reuse ;  /* 0x000000ffff1e1224 */ /* 0x100fe400078e000d */
[----:B------:R-:W-:Y:S01]  /*4110*/  @!P1 IMAD.MOV.U32 R30, RZ, RZ, R13 ;  /* 0x000000ffff1e9224 */ /* 0x000fe200078e000d */
[----:B------:R-:W-:Y:S01]  /*4120*/  SEL R13, RZ, 0x1, P0 ;  /* 0x00000001ff0d7807 */ /* 0x000fe20000000000 */
[--C-:B------:R-:W-:Y:S01]  /*4130*/  IMAD.MOV.U32 R18, RZ, RZ, R12.reuse ;  /* 0x000000ffff127224 */ /* 0x100fe200078e000c */
[----:B------:R-:W-:Y:S01]  /*4140*/  ISETP.GE.U32.AND P0, PT, R33, 0x4, PT ;  /* 0x000000042100780c */ /* 0x000fe20003f06070 */
[----:B------:R-:W-:Y:S01]  /*4150*/  @!P1 IMAD.MOV.U32 R37, RZ, RZ, R12 ;  /* 0x000000ffff259224 */ /* 0x000fe200078e000c */
[----:B------:R-:W-:Y:S01]  /*4160*/  @!P1 IADD3 R13, R13, 0xa, RZ ;  /* 0x0000000a0d0d9810 */ /* 0x000fe20007ffe0ff */
[----:B------:R-:W-:-:S02]  /*4170*/  @!P1 IMAD.MOV.U32 R20, RZ, RZ, R38 ;  /* 0x000000ffff149224 */ /* 0x000fc400078e0026 */
[----:B------:R-:W-:Y:S01]  /*4180*/  IMAD.MOV.U32 R12, RZ, RZ, R14 ;  /* 0x000000ffff0c7224 */ /* 0x000fe200078e000e */
[----:B------:R-:W-:Y:S01]  /*4190*/  LOP3.LUT R14, R42, R13, RZ, 0x3c, !PT ;  /* 0x0000000d2a0e7212 */ /* 0x000fe200078e3cff */
[----:B------:R-:W-:Y:S01]  /*41a0*/  @P1 IMAD.MOV.U32 R2, RZ, RZ, R39 ;  /* 0x000000ffff021224 */ /* 0x000fe200078e0027 */
[----:B------:R-:W-:Y:S01]  /*41b0*/  IADD3 R34, R28, R24, R37 ;  /* 0x000000181c227210 */ /* 0x000fe20007ffe025 */
[--C-:B------:R-:W-:Y:S01]  /*41c0*/  IMAD.MOV.U32 R17, RZ, RZ, R39.reuse ;  /* 0x000000ffff117224 */ /* 0x100fe200078e0027 */
[----:B------:R-:W-:Y:S01]  /*41d0*/  IADD3 R41, R27, R35, R20 ;  /* 0x000000231b297210 */ /* 0x000fe20007ffe014 */
[----:B------:R-:W-:Y:S01]  /*41e0*/  @!P1 IMAD.MOV.U32 R2, RZ, RZ, R39 ;  /* 0x000000ffff029224 */ /* 0x000fe200078e0027 */
[----:B------:R-:W-:Y:S01]  /*41f0*/  SHF.R.W.U32 R44, R14, 0x10, R14 ;  /* 0x000000100e2c7819 */ /* 0x000fe20000001e0e */
[----:B------:R-:W-:Y:S01]  /*4200*/  IMAD.MOV.U32 R16, RZ, RZ, R38 ;  /* 0x000000ffff107224 */ /* 0x000fe200078e0026 */
[----:B------:R-:W-:Y:S01]  /*4210*/  LOP3.LUT R35, R26, R31, RZ, 0x3c, !PT ;  /* 0x0000001f1a237212 */ /* 0x000fe200078e3cff */
[--C-:B------:R-:W-:Y:S01]  /*4220*/  @P1 IMAD.MOV.U32 R24, RZ, RZ, R15.reuse ;  /* 0x000000ffff181224 */ /* 0x100fe200078e000f */
[----:B------:R-:W-:Y:S01]  /*4230*/  LOP3.LUT R25, R34, R21, RZ, 0x3c, !PT ;  /* 0x0000001522197212 */ /* 0x000fe200078e3cff */
[----:B------:R-:W-:Y:S01]  /*4240*/  @!P1 IMAD.MOV.U32 R24, RZ, RZ, R15 ;  /* 0x000000ffff189224 */ /* 0x000fe200078e000f */
[----:B------:R-:W-:Y:S01]  /*4250*/  SHF.R.W.U32 R39, R41, 0x10, R41 ;  /* 0x0000001029277819 */ /* 0x000fe20000001e29 */
[----:B------:R1:W-:Y:S01]  /*4260*/  @!P1 STS.128 [0x200], R16 ;  /* 0x00020010ff009388 */ /* 0x0003e20000000c00 */
[----:B------:R-:W-:Y:S01]  /*4270*/  IADD3 R26, R44, -0x5ab00ac6, RZ ;  /* 0xa54ff53a2c1a7810 */ /* 0x000fe20007ffe0ff */
[----:B------:R-:W-:Y:S01]  /*4280*/  IMAD.MOV.U32 R13, RZ, RZ, R15 ;  /* 0x000000ffff0d7224 */ /* 0x000fe200078e000f */
[----:B------:R-:W-:Y:S01]  /*4290*/  SHF.R.W.U32 R25, R25, 0x10, R25 ;  /* 0x0000001019197819 */ /* 0x000fe20000001e19 */
[----:B----4-:R-:W-:Y:S01]  /*42a0*/  IMAD.MOV.U32 R14, RZ, RZ, R8 ;  /* 0x000000ffff0e7224 */ /* 0x010fe200078e0008 */
[----:B------:R-:W-:Y:S01]  /*42b0*/  IADD3 R38, R39, -0x4498517b, RZ ;  /* 0xbb67ae8527267810 */ /* 0x000fe20007ffe0ff */
[----:B------:R-:W-:Y:S01]  /*42c0*/  IMAD.MOV.U32 R15, RZ, RZ, R9 ;  /* 0x000000ffff0f7224 */ /* 0x000fe200078e0009 */
[----:B------:R-:W-:-:S02]  /*42d0*/  LOP3.LUT R29, R29, R26, RZ, 0x3c, !PT ;  /* 0x0000001a1d1d7212 */ /* 0x000fc400078e3cff */
[----:B------:R-:W-:Y:S02]  /*42e0*/  SHF.R.W.U32 R35, R35, 0xc, R35 ;  /* 0x0000000c23237819 */ /* 0x000fe40000001e23 */
[----:B------:R-:W-:Y:S01]  /*42f0*/  IADD3 R21, R25, 0x3c6ef372, RZ ;  /* 0x3c6ef37219157810 */ /* 0x000fe20007ffe0ff */
[----:B------:R2:W-:Y:S01]  /*4300*/  @!P1 STS.128 [0x210], R12 ;  /* 0x0002100cff009388 */ /* 0x0005e20000000c00 */
[----:B------:R-:W-:Y:S01]  /*4310*/  LOP3.LUT R27, R27, R38, RZ, 0x3c, !PT ;  /* 0x000000261b1b7212 */ /* 0x000fe200078e3cff */
[----:B-1----:R-:W-:Y:S01]  /*4320*/  IMAD.MOV.U32 R16, RZ, RZ, R10 ;  /* 0x000000ffff107224 */ /* 0x002fe200078e000a */
[----:B------:R-:W-:Y:S01]  /*4330*/  SHF.R.W.U32 R29, R29, 0xc, R29 ;  /* 0x0000000c1d1d7819 */ /* 0x000fe20000001e1d */
[----:B------:R-:W-:Y:S01]  /*4340*/  IMAD.MOV.U32 R17, RZ, RZ, R11 ;  /* 0x000000ffff117224 */ /* 0x000fe200078e000b */
[----:B------:R-:W-:Y:S01]  /*4350*/  IADD3 R43, R35, R43, R0 ;  /* 0x0000002b232b7210 */ /* 0x000fe20007ffe000 */
[----:B------:R-:W-:Y:S01]  /*4360*/  IMAD.MOV.U32 R18, RZ, RZ, R4 ;  /* 0x000000ffff127224 */ /* 0x000fe200078e0004 */
[----:B------:R-:W-:Y:S01]  /*4370*/  LOP3.LUT R28, R28, R21, RZ, 0x3c, !PT ;  /* 0x000000151c1c7212 */ /* 0x000fe200078e3cff */
[----:B------:R-:W-:Y:S01]  /*4380*/  IMAD.MOV.U32 R19, RZ, RZ, R5 ;  /* 0x000000ffff137224 */ /* 0x000fe200078e0005 */
[----:B------:R-:W-:-:S02]  /*4390*/  SHF.R.W.U32 R27, R27, 0xc, R27 ;  /* 0x0000000c1b1b7819 */ /* 0x000fc40000001e1b */
[----:B------:R-:W-:Y:S02]  /*43a0*/  LOP3.LUT R40, R40, R43, RZ, 0x3c, !PT ;  /* 0x0000002b28287212 */ /* 0x000fe400078e3cff */
[----:B------:R1:W-:Y:S01]  /*43b0*/  @!P1 STS.128 [0x220], R16 ;  /* 0x00022010ff009388 */ /* 0x0003e20000000c00 */
[----:B--2---:R-:W-:Y:S01]  /*43c0*/  SHF.R.W.U32 R15, R28, 0xc, R28 ;  /* 0x0000000c1c0f7819 */ /* 0x004fe20000001e1c */
[--C-:B------:R-:W-:Y:S01]  /*43d0*/  @P1 IMAD.MOV.U32 R13, RZ, RZ, R7.reuse ;  /* 0x000000ffff0d1224 */ /* 0x100fe200078e0007 */
[----:B------:R-:W-:Y:S01]  /*43e0*/  IADD3 R41, R27, R41, R2 ;  /* 0x000000291b297210 */ /* 0x000fe20007ffe002 */
[----:B------:R-:W-:Y:S01]  /*43f0*/  @P1 IMAD.MOV.U32 R12, RZ, RZ, R6 ;  /* 0x000000ffff0c1224 */ /* 0x000fe200078e0006 */
[----:B------:R-:W-:Y:S01]  /*4400*/  SHF.R.W.U32 R40, R40, 0x8, R40 ;  /* 0x0000000828287819 */ /* 0x000fe20000001e28 */
[----:B------:R-:W-:Y:S01]  /*4410*/  @!P1 IMAD.MOV.U32 R13, RZ, RZ, R7 ;  /* 0x000000ffff0d9224 */ /* 0x000fe200078e0007 */
[----:B------:R-:W-:Y:S01]  /*4420*/  IADD3 R34, R15, R34, R30 ;  /* 0x000000220f227210 */ /* 0x000fe20007ffe01e */
[----:B------:R-:W-:Y:S01]  /*4430*/  @!P1 IMAD.MOV.U32 R12, RZ, RZ, R6 ;  /* 0x000000ffff0c9224 */ /* 0x000fe200078e0006 */
[----:B------:R-:W-:Y:S01]  /*4440*/  LOP3.LUT R39, R39, R41, RZ, 0x3c, !PT ;  /* 0x0000002927277212 */ /* 0x000fe200078e3cff */
[----:B------:R-:W-:Y:S01]  /*4450*/  IMAD.IADD R6, R31, 0x1, R40 ;  /* 0x000000011f067824 */ /* 0x000fe200078e0228 */
[----:B------:R-:W-:-:S02]  /*4460*/  LOP3.LUT R25, R25, R34, RZ, 0x3c, !PT ;  /* 0x0000002219197212 */ /* 0x000fc400078e3cff */
[----:B------:R-:W-:Y:S02]  /*4470*/  SHF.R.W.U32 R39, R39, 0x8, R39 ;  /* 0x0000000827277819 */ /* 0x000fe40000001e27 */
[----:B-1----:R-:W-:Y:S02]  /*4480*/  IADD3 R17, R29, R42, R24 ;  /* 0x0000002a1d117210 */ /* 0x002fe40007ffe018 */
[----:B------:R-:W-:Y:S01]  /*4490*/  LOP3.LUT R35, R35, R6, RZ, 0x3c, !PT ;  /* 0x0000000623237212 */ /* 0x000fe200078e3cff */
[----:B------:R-:W-:Y:S01]  /*44a0*/  IMAD.IADD R38, R38, 0x1, R39 ;  /* 0x0000000126267824 */ /* 0x000fe200078e0227 */
[----:B------:R-:W-:Y:S02]  /*44b0*/  LOP3.LUT R44, R44, R17, RZ, 0x3c, !PT ;  /* 0x000000112c2c7212 */ /* 0x000fe400078e3cff */
[----:B------:R-:W-:Y:S02]  /*44c0*/  SHF.R.W.U32 R14, R25, 0x8, R25 ;  /* 0x00000008190e7819 */ /* 0x000fe40000001e19 */
[----:B------:R-:W-:-:S02]  /*44d0*/  SHF.R.W.U32 R7, R44, 0x8, R44 ;  /* 0x000000082c077819 */ /* 0x000fc40000001e2c */
[----:B------:R-:W-:Y:S01]  /*44e0*/  SHF.R.W.U32 R35, R35, 0x7, R35 ;  /* 0x0000000723237819 */ /* 0x000fe20000001e23 */
[----:B------:R-:W-:Y:S01]  /*44f0*/  IMAD.IADD R16, R21, 0x1, R14 ;  /* 0x0000000115107824 */ /* 0x000fe200078e020e */
[----:B------:R-:W-:Y:S01]  /*4500*/  LOP3.LUT R27, R27, R38, RZ, 0x3c, !PT ;  /* 0x000000261b1b7212 */ /* 0x000fe200078e3cff */
[----:B------:R-:W-:Y:S01]  /*4510*/  IMAD.IADD R26, R26, 0x1, R7 ;  /* 0x000000011a1a7824 */ /* 0x000fe200078e0207 */
[----:B------:R-:W-:Y:S02]  /*4520*/  IADD3 R18, R35, R17, R12 ;  /* 0x0000001123127210 */ /* 0x000fe40007ffe00c */
[----:B------:R-:W-:Y:S02]  /*4530*/  LOP3.LUT R15, R15, R16, RZ, 0x3c, !PT ;  /* 0x000000100f0f7212 */ /* 0x000fe400078e3cff */
[----:B------:R-:W-:Y:S02]  /*4540*/  LOP3.LUT R29, R29, R26, RZ, 0x3c, !PT ;  /* 0x0000001a1d1d7212 */ /* 0x000fe400078e3cff */
[----:B------:R-:W-:-:S02]  /*4550*/  SHF.R.W.U32 R27, R27, 0x7, R27 ;  /* 0x000000071b1b7819 */ /* 0x000fc40000001e1b */
[----:B------:R-:W-:Y:S02]  /*4560*/  SHF.R.W.U32 R29, R29, 0x7, R29 ;  /* 0x000000071d1d7819 */ /* 0x000fe40000001e1d */
[----:B------:R-:W-:Y:S02]  /*4570*/  LOP3.LUT R17, R18, R14, RZ, 0x3c, !PT ;  /* 0x0000000e12117212 */ /* 0x000fe400078e3cff */
[----:B------:R-:W-:Y:S02]  /*4580*/  IADD3 R34, R29, R34, R4 ;  /* 0x000000221d227210 */ /* 0x000fe40007ffe004 */
[----:B------:R-:W-:Y:S02]  /*4590*/  SHF.R.W.U32 R15, R15, 0x7, R15 ;  /* 0x000000070f0f7819 */ /* 0x000fe40000001e0f */
[----:B------:R-:W-:Y:S02]  /*45a0*/  IADD3 R14, R27, R43, R8 ;  /* 0x0000002b1b0e7210 */ /* 0x000fe40007ffe008 */
[----:B------:R-:W-:-:S02]  /*45b0*/  LOP3.LUT R39, R34, R39, RZ, 0x3c, !PT ;  /* 0x0000002722277212 */ /* 0x000fc400078e3cff */
[----:B------:R-:W-:Y:S02]  /*45c0*/  SHF.R.W.U32 R19, R17, 0x10, R17 ;  /* 0x0000001011137819 */ /* 0x000fe40000001e11 */
[----:B------:R-:W-:Y:S02]  /*45d0*/  IADD3 R41, R15, R41, R10 ;  /* 0x000000290f297210 */ /* 0x000fe40007ffe00a */
[----:B------:R-:W-:Y:S01]  /*45e0*/  LOP3.LUT R7, R14, R7, RZ, 0x3c, !PT ;  /* 0x000000070e077212 */ /* 0x000fe200078e3cff */
[----:B------:R-:W-:Y:S01]  /*45f0*/  IMAD.IADD R38, R38, 0x1, R19 ;  /* 0x0000000126267824 */ /* 0x000fe200078e0213 */
[----:B------:R-:W-:Y:S02]  /*4600*/  SHF.R.W.U32 R39, R39, 0x10, R39 ;  /* 0x0000001027277819 */ /* 0x000fe40000001e27 */
[----:B------:R-:W-:Y:S02]  /*4610*/  LOP3.LUT R40, R41, R40, RZ, 0x3c, !PT ;  /* 0x0000002829287212 */ /* 0x000fe400078e3cff */
[----:B------:R-:W-:Y:S01]  /*4620*/  SHF.R.W.U32 R7, R7, 0x10, R7 ;  /* 0x0000001007077819 */ /* 0x000fe20000001e07 */
[----:B------:R-:W-:Y:S01]  /*4630*/  IMAD.IADD R28, R6, 0x1, R39 ;  /* 0x00000001061c7824 */ /* 0x000fe200078e0227 */
[----:B------:R-:W-:-:S02]  /*4640*/  LOP3.LUT R35, R35, R38, RZ, 0x3c, !PT ;  /* 0x0000002623237212 */ /* 0x000fc400078e3cff */
[----:B------:R-:W-:Y:S01]  /*4650*/  SHF.R.W.U32 R17, R40, 0x10, R40 ;  /* 0x0000001028117819 */ /* 0x000fe20000001e28 */
[----:B------:R-:W-:Y:S01]  /*4660*/  IMAD.IADD R16, R16, 0x1, R7 ;  /* 0x0000000110107824 */ /* 0x000fe200078e0207 */
[----:B------:R-:W-:Y:S02]  /*4670*/  LOP3.LUT R29, R29, R28, RZ, 0x3c, !PT ;  /* 0x0000001c1d1d7212 */ /* 0x000fe400078e3cff */
[----:B------:R-:W-:Y:S01]  /*4680*/  SHF.R.W.U32 R35, R35, 0xc, R35 ;  /* 0x0000000c23237819 */ /* 0x000fe20000001e23 */
[----:B------:R-:W-:Y:S01]  /*4690*/  IMAD.IADD R26, R26, 0x1, R17 ;  /* 0x000000011a1a7824 */ /* 0x000fe200078e0211 */
[----:B------:R-:W-:Y:S02]  /*46a0*/  LOP3.LUT R27, R27, R16, RZ, 0x3c, !PT ;  /* 0x000000101b1b7212 */ /* 0x000fe400078e3cff */
[----:B------:R-:W-:Y:S02]  /*46b0*/  SHF.R.W.U32 R29, R29, 0xc, R29 ;  /* 0x0000000c1d1d7819 */ /* 0x000fe40000001e1d */
[----:B------:R-:W-:-:S02]  /*46c0*/  IADD3 R40, R35, R18, R13 ;  /* 0x0000001223287210 */ /* 0x000fc40007ffe00d */
[----:B------:R-:W-:Y:S02]  /*46d0*/  LOP3.LUT R15, R15, R26, RZ, 0x3c, !PT ;  /* 0x0000001a0f0f7212 */ /* 0x000fe400078e3cff */
[----:B------:R-:W-:Y:S02]  /*46e0*/  SHF.R.W.U32 R27, R27, 0xc, R27 ;  /* 0x0000000c1b1b7819 */ /* 0x000fe40000001e1b */
[----:B------:R-:W-:Y:S02]  /*46f0*/  IADD3 R34, R29, R34, R5 ;  /* 0x000000221d227210 */ /* 0x000fe40007ffe005 */
[----:B------:R-:W-:Y:S02]  /*4700*/  LOP3.LUT R19, R19, R40, RZ, 0x3c, !PT ;  /* 0x0000002813137212 */ /* 0x000fe400078e3cff */
[----:B------:R-:W-:Y:S02]  /*4710*/  SHF.R.W.U32 R6, R15, 0xc, R15 ;  /* 0x0000000c0f067819 */ /* 0x000fe40000001e0f */
[----:B------:R-:W-:-:S02]  /*4720*/  IADD3 R14, R27, R14, R9 ;  /* 0x0000000e1b0e7210 */ /* 0x000fc40007ffe009 */
[----:B------:R-:W-:Y:S02]  /*4730*/  LOP3.LUT R39, R39, R34, RZ, 0x3c, !PT ;  /* 0x0000002227277212 */ /* 0x000fe400078e3cff */
[----:B------:R-:W-:Y:S02]  /*4740*/  SHF.R.W.U32 R19, R19, 0x8, R19 ;  /* 0x0000000813137819 */ /* 0x000fe40000001e13 */
[----:B------:R-:W-:Y:S02]  /*4750*/  IADD3 R18, R6, R41, R11 ;  /* 0x0000002906127210 */ /* 0x000fe40007ffe00b */
[----:B------:R-:W-:Y:S01]  /*4760*/  LOP3.LUT R7, R7, R14, RZ, 0x3c, !PT ;  /* 0x0000000e07077212 */ /* 0x000fe200078e3cff */
[----:B------:R-:W-:Y:S01]  /*4770*/  IMAD.IADD R38, R38, 0x1, R19 ;  /* 0x0000000126267824 */ /* 0x000fe200078e0213 */
[----:B------:R-:W-:Y:S02]  /*4780*/  SHF.R.W.U32 R39, R39, 0x8, R39 ;  /* 0x0000000827277819 */ /* 0x000fe40000001e27 */
[----:B------:R-:W-:-:S02]  /*4790*/  LOP3.LUT R17, R17, R18, RZ, 0x3c, !PT ;  /* 0x0000001211117212 */ /* 0x000fc400078e3cff */
[----:B------:R-:W-:Y:S01]  /*47a0*/  SHF.R.W.U32 R7, R7, 0x8, R7 ;  /* 0x0000000807077819 */ /* 0x000fe20000001e07 */
[----:B------:R-:W-:Y:S01]  /*47b0*/  IMAD.IADD R28, R28, 0x1, R39 ;  /* 0x000000011c1c7824 */ /* 0x000fe200078e0227 */
[----:B------:R-:W-:Y:S02]  /*47c0*/  LOP3.LUT R35, R35, R38, RZ, 0x3c, !PT ;  /* 0x0000002623237212 */ /* 0x000fe400078e3cff */
[----:B------:R-:W-:Y:S01]  /*47d0*/  SHF.R.W.U32 R17, R17, 0x8, R17 ;  /* 0x0000000811117819 */ /* 0x000fe20000001e11 */
[----:B------:R-:W-:Y:S01]  /*47e0*/  IMAD.IADD R16, R16, 0x1, R7 ;  /* 0x0000000110107824 */ /* 0x000fe200078e0207 */
[----:B------:R-:W-:Y:S02]  /*47f0*/  LOP3.LUT R29, R29, R28, RZ, 0x3c, !PT ;  /* 0x0000001c1d1d7212 */ /* 0x000fe400078e3cff */
[----:B------:R-:W-:Y:S01]  /*4800*/  SHF.R.W.U32 R35, R35, 0x7, R35 ;  /* 0x0000000723237819 */ /* 0x000fe20000001e23 */
[----:B------:R-:W-:Y:S01]  /*4810*/  IMAD.IADD R15, R26, 0x1, R17 ;  /* 0x000000011a0f7824 */ /* 0x000fe200078e0211 */
[----:B------:R-:W-:-:S02]  /*4820*/  LOP3.LUT R27, R27, R16, RZ, 0x3c, !PT ;  /* 0x000000101b1b7212 */ /* 0x000fc400078e3cff */
[----:B------:R-:W-:Y:S02]  /*4830*/  SHF.R.W.U32 R26, R29, 0x7, R29 ;  /* 0x000000071d1a7819 */ /* 0x000fe40000001e1d */
[----:B------:R-:W-:Y:S02]  /*4840*/  IADD3 R14, R35, R14, R20 ;  /* 0x0000000e230e7210 */ /* 0x000fe40007ffe014 */
[----:B------:R-:W-:Y:S02]  /*4850*/  LOP3.LUT R6, R6, R15, RZ, 0x3c, !PT ;  /* 0x0000000f06067212 */ /* 0x000fe400078e3cff */
[----:B------:R-:W-:Y:S02]  /*4860*/  SHF.R.W.U32 R27, R27, 0x7, R27 ;  /* 0x000000071b1b7819 */ /* 0x000fe40000001e1b */
[----:B------:R-:W-:Y:S02]  /*4870*/  IADD3 R40, R26, R40, R37 ;  /* 0x000000281a287210 */ /* 0x000fe40007ffe025 */
[----:B------:R-:W-:-:S02]  /*4880*/  LOP3.LUT R21, R14, R17, RZ, 0x3c, !PT ;  /* 0x000000110e157212 */ /* 0x000fc400078e3cff */
[----:B------:R-:W-:Y:S02]  /*4890*/  SHF.R.W.U32 R17, R6, 0x7, R6 ;  /* 0x0000000706117819 */ /* 0x000fe40000001e06 */
[----:B------:R-:W-:Y:S02]  /*48a0*/  IADD3 R18, R27, R18, R2 ;  /* 0x000000121b127210 */ /* 0x000fe40007ffe002 */
[----:B------:R-:W-:Y:S02]  /*48b0*/  LOP3.LUT R7, R40, R7, RZ, 0x3c, !PT ;  /* 0x0000000728077212 */ /* 0x000fe400078e3cff */
[----:B------:R-:W-:Y:S02]  /*48c0*/  SHF.R.W.U32 R21, R21, 0x10, R21 ;  /* 0x0000001015157819 */ /* 0x000fe40000001e15 */
[----:B------:R-:W-:Y:S02]  /*48d0*/  IADD3 R34, R17, R34, R24 ;  /* 0x0000002211227210 */ /* 0x000fe40007ffe018 */
[----:B------:R-:W-:Y:S01]  /*48e0*/  LOP3.LUT R39, R18, R39, RZ, 0x3c, !PT ;  /* 0x0000002712277212 */ /* 0x000fe200078e3cff */
[----:B------:R-:W-:Y:S01]  /*48f0*/  IMAD.IADD R28, R28, 0x1, R21 ;  /* 0x000000011c1c7824 */ /* 0x000fe200078e0215 */
[----:B------:R-:W-:-:S02]  /*4900*/  SHF.R.W.U32 R6, R7, 0x10, R7 ;  /* 0x0000001007067819 */ /* 0x000fc40000001e07 */
[----:B------:R-:W-:Y:S02]  /*4910*/  LOP3.LUT R19, R34, R19, RZ, 0x3c, !PT ;  /* 0x0000001322137212 */ /* 0x000fe400078e3cff */
        /* <DEDUP_REMOVED lines=74> */
[----:B------:R-:W-:Y:S02]  /*4dc0*/  SHF.R.W.U32 R19, R6, 0x8, R6 ;  /* 0x0000000806137819 */ /* 0x000fe40000001e06 */
[----:B------:R-:W-:Y:S01]  /*4dd0*/  LOP3.LUT R35, R35, R42, RZ, 0x3c, !PT ;  /* 0x0000002a23237212 */ /* 0x000fe200078e3cff */
[----:B------:R-:W-:Y:S01]  /*4de0*/  IMAD.IADD R16, R16, 0x1, R7 ;  /* 0x0000000110107824 */ /* 0x000fe200078e0207 */
[----:B------:R-:W-:Y:S01]  /*4df0*/  LOP3.LUT R21, R21, R28, RZ, 0x3c, !PT ;  /* 0x0000001c15157212 */ /* 0x000fe200078e3cff */
[----:B------:R-:W-:Y:S01]  /*4e00*/  IMAD.IADD R26, R26, 0x1, R19 ;  /* 0x000000011a1a7824 */ /* 0x000fe200078e0213 */
[----:B------:R-:W-:-:S02]  /*4e10*/  SHF.R.W.U32 R35, R35, 0x7, R35 ;  /* 0x0000000723237819 */ /* 0x000fc40000001e23 */
        /* <DEDUP_REMOVED lines=12> */
[----:B------:R-:W-:Y:S01]  /*4ee0*/  LOP3.LUT R18, R15, R18, RZ, 0x3c, !PT ;  /* 0x000000120f127212 */ /* 0x000fe200078e3cff */
[----:B------:R-:W-:Y:S01]  /*4ef0*/  IMAD.IADD R28, R28, 0x1, R19 ;  /* 0x000000011c1c7824 */ /* 0x000fe200078e0213 */
[----:B------:R-:W-:Y:S02]  /*4f00*/  SHF.R.W.U32 R29, R7, 0x10, R7 ;  /* 0x00000010071d7819 */ /* 0x000fe40000001e07 */
        /* <DEDUP_REMOVED lines=183> */
[----:B------:R-:W-:Y:S02]  /*5a80*/  SHF.R.W.U32 R14, R7, 0x7, R7 ;  /* 0x00000007070e7819 */ /* 0x000fe40000001e07 */
[----:B------:R-:W-:Y:S02]  /*5a90*/  LOP3.LUT R19, R26, R19, RZ, 0x3c, !PT ;  /* 0x000000131a137212 */ /* 0x000fe400078e3cff */
[----:B------:R-:W-:Y:S02]  /*5aa0*/  LOP3.LUT R15, R27, R15, RZ, 0x3c, !PT ;  /* 0x0000000f1b0f7212 */ /* 0x000fe400078e3cff */
[----:B------:R-:W-:Y:S02]  /*5ab0*/  IADD3 R34, R6, R17, R9 ;  /* 0x0000001106227210 */ /* 0x000fe40007ffe009 */
[----:B------:R-:W-:Y:S02]  /*5ac0*/  IADD3 R38, R14, R38, R13 ;  /* 0x000000260e267210 */ /* 0x000fe40007ffe00d */
[----:B------:R-:W-:-:S02]  /*5ad0*/  SHF.R.W.U32 R19, R19, 0x10, R19 ;  /* 0x0000001013137819 */ /* 0x000fc40000001e13 */
[----:B------:R-:W-:Y:S02]  /*5ae0*/  SHF.R.W.U32 R29, R15, 0x10, R15 ;  /* 0x000000100f1d7819 */ /* 0x000fe40000001e0f */
[----:B------:R-:W-:Y:S01]  /*5af0*/  LOP3.LUT R21, R34, R21, RZ, 0x3c, !PT ;  /* 0x0000001522157212 */ /* 0x000fe200078e3cff */
[----:B------:R-:W-:Y:S01]  /*5b00*/  IMAD.IADD R28, R28, 0x1, R19 ;  /* 0x000000011c1c7824 */ /* 0x000fe200078e0213 */
[----:B------:R-:W-:Y:S01]  /*5b10*/  LOP3.LUT R39, R38, R39, RZ, 0x3c, !PT ;  /* 0x0000002726277212 */ /* 0x000fe200078e3cff */
[----:B------:R-:W-:Y:S01]  /*5b20*/  IMAD.IADD R16, R16, 0x1, R29 ;  /* 0x0000000110107824 */ /* 0x000fe200078e021d */
[----:B------:R-:W-:Y:S02]  /*5b30*/  SHF.R.W.U32 R21, R21, 0x10, R21 ;  /* 0x0000001015157819 */ /* 0x000fe40000001e15 */
[----:B------:R-:W-:Y:S02]  /*5b40*/  SHF.R.W.U32 R39, R39, 0x10, R39 ;  /* 0x0000001027277819 */ /* 0x000fe40000001e27 */
[----:B------:R-:W-:Y:S01]  /*5b50*/  LOP3.LUT R35, R35, R28, RZ, 0x3c, !PT ;  /* 0x0000001c23237212 */ /* 0x000fe200078e3cff */
[----:B------:R-:W-:Y:S01]  /*5b60*/  IMAD.IADD R7, R42, 0x1, R21 ;  /* 0x000000012a077824 */ /* 0x000fe200078e0215 */
[----:B------:R-:W-:Y:S01]  /*5b70*/  LOP3.LUT R25, R25, R16, RZ, 0x3c, !PT ;  /* 0x0000001019197212 */ /* 0x000fe200078e3cff */
[----:B------:R-:W-:Y:S01]  /*5b80*/  IMAD.IADD R15, R18, 0x1, R39 ;  /* 0x00000001120f7824 */ /* 0x000fe200078e0227 */
[----:B------:R-:W-:-:S02]  /*5b90*/  SHF.R.W.U32 R35, R35, 0xc, R35 ;  /* 0x0000000c23237819 */ /* 0x000fc40000001e23 */
[----:B------:R-:W-:Y:S02]  /*5ba0*/  SHF.R.W.U32 R25, R25, 0xc, R25 ;  /* 0x0000000c19197819 */ /* 0x000fe40000001e19 */
[----:B------:R-:W-:Y:S02]  /*5bb0*/  LOP3.LUT R6, R6, R7, RZ, 0x3c, !PT ;  /* 0x0000000706067212 */ /* 0x000fe400078e3cff */
[----:B------:R-:W-:Y:S02]  /*5bc0*/  LOP3.LUT R14, R14, R15, RZ, 0x3c, !PT ;  /* 0x0000000f0e0e7212 */ /* 0x000fe400078e3cff */
[----:B------:R-:W-:Y:S02]  /*5bd0*/  IADD3 R26, R35, R26, R5 ;  /* 0x0000001a231a7210 */ /* 0x000fe40007ffe005 */
[----:B------:R-:W-:Y:S02]  /*5be0*/  IADD3 R40, R25, R27, R8 ;  /* 0x0000001b19287210 */ /* 0x000fe40007ffe008 */
        /* <DEDUP_REMOVED lines=21> */
[----:B------:R-:W-:Y:S02]  /*5d40*/  LOP3.LUT R17, R17, R18, RZ, 0x3c, !PT ;  /* 0x0000001211117212 */ /* 0x000fe400078e3cff */
[----:B------:R-:W-:Y:S02]  /*5d50*/  IADD3 R40, R35, R40, R36 ;  /* 0x0000002823287210 */ /* 0x000fe40007ffe024 */
[----:B------:R-:W-:Y:S02]  /*5d60*/  SHF.R.W.U32 R15, R6, 0x7, R6 ;  /* 0x00000007060f7819 */ /* 0x000fe40000001e06 */
[----:B------:R-:W-:-:S02]  /*5d70*/  IADD3 R21, R25, R38, R3 ;  /* 0x0000002619157210 */ /* 0x000fc40007ffe003 */
[----:B------:R-:W-:Y:S02]  /*5d80*/  SHF.R.W.U32 R17, R17, 0x7, R17 ;  /* 0x0000000711117819 */ /* 0x000fe40000001e11 */
[----:B------:R-:W-:Y:S02]  /*5d90*/  LOP3.LUT R16, R40, R16, RZ, 0x3c, !PT ;  /* 0x0000001028107212 */ /* 0x000fe400078e3cff */
[----:B------:R-:W-:Y:S02]  /*5da0*/  IADD3 R26, R15, R26, R24 ;  /* 0x0000001a0f1a7210 */ /* 0x000fe40007ffe018 */
[----:B------:R-:W-:Y:S02]  /*5db0*/  LOP3.LUT R14, R21, R14, RZ, 0x3c, !PT ;  /* 0x0000000e150e7212 */ /* 0x000fe400078e3cff */
[----:B------:R-:W-:Y:S02]  /*5dc0*/  IADD3 R34, R17, R34, R30 ;  /* 0x0000002211227210 */ /* 0x000fe40007ffe01e */
[----:B------:R-:W-:-:S02]  /*5dd0*/  SHF.R.W.U32 R16, R16, 0x10, R16 ;  /* 0x0000001010107819 */ /* 0x000fc40000001e10 */
[----:B------:R-:W-:Y:S02]  /*5de0*/  LOP3.LUT R29, R26, R29, RZ, 0x3c, !PT ;  /* 0x0000001d1a1d7212 */ /* 0x000fe400078e3cff */
[----:B------:R-:W-:Y:S01]  /*5df0*/  SHF.R.W.U32 R27, R14, 0x10, R14 ;  /* 0x000000100e1b7819 */ /* 0x000fe20000001e0e */
[----:B------:R-:W-:Y:S01]  /*5e00*/  IMAD.IADD R6, R7, 0x1, R16 ;  /* 0x0000000107067824 */ /* 0x000fe200078e0210 */
        /* <DEDUP_REMOVED lines=106> */
[----:B------:R-:W-:Y:S02]  /*64b0*/  LOP3.LUT R17, R17, R16, RZ, 0x3c, !PT ;  /* 0x0000001011117212 */ /* 0x000fe400078e3cff */
[----:B------:R-:W-:Y:S02]  /*64c0*/  IADD3 R40, R39, R40, R24 ;  /* 0x0000002827287210 */ /* 0x000fe40007ffe018 */
[----:B------:R-:W-:Y:S02]  /*64d0*/  SHF.R.W.U32 R38, R38, 0xc, R38 ;  /* 0x0000000c26267819 */ /* 0x000fe40000001e26 */
[----:B------:R-:W-:Y:S02]  /*64e0*/  SHF.R.W.U32 R15, R15, 0xc, R15 ;  /* 0x0000000c0f0f7819 */ /* 0x000fe40000001e0f */
[----:B------:R-:W-:-:S02]  /*64f0*/  SHF.R.W.U32 R17, R17, 0xc, R17 ;  /* 0x0000000c11117819 */ /* 0x000fc40000001e11 */
[----:B------:R-:W-:Y:S02]  /*6500*/  LOP3.LUT R29, R29, R40, RZ, 0x3c, !PT ;  /* 0x000000281d1d7212 */ /* 0x000fe400078e3cff */
[----:B------:R-:W-:Y:S02]  /*6510*/  IADD3 R26, R38, R25, R36 ;  /* 0x00000019261a7210 */ /* 0x000fe40007ffe024 */
[----:B------:R-:W-:Y:S02]  /*6520*/  IADD3 R6, R15, R7, R2 ;  /* 0x000000070f067210 */ /* 0x000fe40007ffe002 */
[----:B------:R-:W-:Y:S02]  /*6530*/  IADD3 R7, R17, R34, R10 ;  /* 0x0000002211077210 */ /* 0x000fe40007ffe00a */
[----:B------:R-:W-:Y:S02]  /*6540*/  SHF.R.W.U32 R42, R29, 0x8, R29 ;  /* 0x000000081d2a7819 */ /* 0x000fe40000001e1d */
[----:B------:R-:W-:-:S02]  /*6550*/  LOP3.LUT R21, R21, R26, RZ, 0x3c, !PT ;  /* 0x0000001a15157212 */ /* 0x000fc400078e3cff */
[----:B------:R-:W-:Y:S01]  /*6560*/  LOP3.LUT R19, R19, R6, RZ, 0x3c, !PT ;  /* 0x0000000613137212 */ /* 0x000fe200078e3cff */
[----:B------:R-:W-:Y:S01]  /*6570*/  IMAD.IADD R34, R35, 0x1, R42 ;  /* 0x0000000123227824 */ /* 0x000fe200078e022a */
[----:B------:R-:W-:Y:S02]  /*6580*/  LOP3.LUT R14, R14, R7, RZ, 0x3c, !PT ;  /* 0x000000070e0e7212 */ /* 0x000fe400078e3cff */
[----:B------:R-:W-:Y:S02]  /*6590*/  SHF.R.W.U32 R28, R21, 0x8, R21 ;  /* 0x00000008151c7819 */ /* 0x000fe40000001e15 */
[----:B------:R-:W-:Y:S02]  /*65a0*/  SHF.R.W.U32 R19, R19, 0x8, R19 ;  /* 0x0000000813137819 */ /* 0x000fe40000001e13 */
[----:B------:R-:W-:Y:S01]  /*65b0*/  SHF.R.W.U32 R21, R14, 0x8, R14 ;  /* 0x000000080e157819 */ /* 0x000fe20000001e0e */
[----:B------:R-:W-:Y:S01]  /*65c0*/  IMAD.IADD R27, R27, 0x1, R28 ;  /* 0x000000011b1b7824 */ /* 0x000fe200078e021c */
[----:B------:R-:W-:Y:S01]  /*65d0*/  LOP3.LUT R39, R39, R34, RZ, 0x3c, !PT ;  /* 0x0000002227277212 */ /* 0x000fe200078e3cff */
[----:B------:R-:W-:-:S02]  /*65e0*/  IMAD.IADD R18, R18, 0x1, R19 ;  /* 0x0000000112127824 */ /* 0x000fc400078e0213 */
[----:B------:R-:W-:Y:S01]  /*65f0*/  IMAD.IADD R16, R16, 0x1, R21 ;  /* 0x0000000110107824 */ /* 0x000fe200078e0215 */
[----:B------:R-:W-:Y:S02]  /*6600*/  SHF.R.W.U32 R39, R39, 0x7, R39 ;  /* 0x0000000727277819 */ /* 0x000fe40000001e27 */
[----:B------:R-:W-:Y:S02]  /*6610*/  LOP3.LUT R38, R38, R27, RZ, 0x3c, !PT ;  /* 0x0000001b26267212 */ /* 0x000fe400078e3cff */
[----:B------:R-:W-:Y:S02]  /*6620*/  LOP3.LUT R15, R15, R18, RZ, 0x3c, !PT ;  /* 0x000000120f0f7212 */ /* 0x000fe400078e3cff */
[----:B------:R-:W-:Y:S02]  /*6630*/  LOP3.LUT R17, R17, R16, RZ, 0x3c, !PT ;  /* 0x0000001011117212 */ /* 0x000fe400078e3cff */
[----:B------:R-:W-:Y:S02]  /*6640*/  IADD3 R6, R39, R6, R11 ;  /* 0x0000000627067210 */ /* 0x000fe40007ffe00b */
[----:B------:R-:W-:-:S02]  /*6650*/  SHF.R.W.U32 R25, R38, 0x7, R38 ;  /* 0x0000000726197819 */ /* 0x000fc40000001e26 */
[----:B------:R-:W-:Y:S02]  /*6660*/  SHF.R.W.U32 R15, R15, 0x7, R15 ;  /* 0x000000070f0f7819 */ /* 0x000fe40000001e0f */
[----:B------:R-:W-:Y:S02]  /*6670*/  SHF.R.W.U32 R17, R17, 0x7, R17 ;  /* 0x0000000711117819 */ /* 0x000fe40000001e11 */
[----:B------:R-:W-:Y:S02]  /*6680*/  LOP3.LUT R21, R6, R21, RZ, 0x3c, !PT ;  /* 0x0000001506157212 */ /* 0x000fe400078e3cff */
[----:B------:R-:W-:Y:S02]  /*6690*/  IADD3 R40, R25, R40, R8 ;  /* 0x0000002819287210 */ /* 0x000fe40007ffe008 */
[----:B------:R-:W-:Y:S02]  /*66a0*/  IADD3 R7, R15, R7, R30 ;  /* 0x000000070f077210 */ /* 0x000fe40007ffe01e */
[----:B------:R-:W-:-:S02]  /*66b0*/  IADD3 R26, R17, R26, R0 ;  /* 0x0000001a111a7210 */ /* 0x000fc40007ffe000 */
[----:B------:R-:W-:Y:S02]  /*66c0*/  SHF.R.W.U32 R8, R21, 0x10, R21 ;  /* 0x0000001015087819 */ /* 0x000fe40000001e15 */
[----:B------:R-:W-:Y:S02]  /*66d0*/  LOP3.LUT R19, R40, R19, RZ, 0x3c, !PT ;  /* 0x0000001328137212 */ /* 0x000fe400078e3cff */
        /* <DEDUP_REMOVED lines=8> */
[----:B------:R-:W-:Y:S02]  /*6760*/  IMAD.IADD R34, R34, 0x1, R11 ;  /* 0x0000000122227824 */ /* 0x000fe400078e020b */
[----:B------:R-:W-:Y:S01]  /*6770*/  IMAD.IADD R18, R18, 0x1, R19 ;  /* 0x0000000112127824 */ /* 0x000fe200078e0213 */
[----:B------:R-:W-:Y:S02]  /*6780*/  SHF.R.W.U32 R39, R39, 0xc, R39 ;  /* 0x0000000c27277819 */ /* 0x000fe40000001e27 */
[----:B------:R-:W-:Y:S02]  /*6790*/  LOP3.LUT R25, R25, R16, RZ, 0x3c, !PT ;  /* 0x0000001019197212 */ /* 0x000fe400078e3cff */
[----:B------:R-:W-:-:S02]  /*67a0*/  LOP3.LUT R15, R15, R34, RZ, 0x3c, !PT ;  /* 0x000000220f0f7212 */ /* 0x000fc400078e3cff */
[----:B------:R-:W-:Y:S02]  /*67b0*/  LOP3.LUT R17, R17, R18, RZ, 0x3c, !PT ;  /* 0x0000001211117212 */ /* 0x000fe400078e3cff */
[----:B------:R-:W-:Y:S02]  /*67c0*/  IADD3 R13, R39, R6, R13 ;  /* 0x00000006270d7210 */ /* 0x000fe40007ffe00d */
[----:B------:R-:W-:Y:S02]  /*67d0*/  SHF.R.W.U32 R25, R25, 0xc, R25 ;  /* 0x0000000c19197819 */ /* 0x000fe40000001e19 */
[----:B------:R-:W-:Y:S02]  /*67e0*/  SHF.R.W.U32 R6, R15, 0xc, R15 ;  /* 0x0000000c0f067819 */ /* 0x000fe40000001e0f */
[----:B------:R-:W-:Y:S02]  /*67f0*/  SHF.R.W.U32 R17, R17, 0xc, R17 ;  /* 0x0000000c11117819 */ /* 0x000fe40000001e11 */
[----:B------:R-:W-:-:S02]  /*6800*/  LOP3.LUT R8, R8, R13, RZ, 0x3c, !PT ;  /* 0x0000000d08087212 */ /* 0x000fc400078e3cff */
[----:B------:R-:W-:Y:S02]  /*6810*/  IADD3 R36, R25, R40, R36 ;  /* 0x0000002819247210 */ /* 0x000fe40007ffe024 */
[----:B------:R-:W-:Y:S02]  /*6820*/  IADD3 R7, R6, R7, R3 ;  /* 0x0000000706077210 */ /* 0x000fe40007ffe003 */
[----:B------:R-:W-:Y:S02]  /*6830*/  IADD3 R26, R17, R26, R9 ;  /* 0x0000001a111a7210 */ /* 0x000fe40007ffe009 */
[----:B------:R-:W-:Y:S02]  /*6840*/  SHF.R.W.U32 R3, R8, 0x8, R8 ;  /* 0x0000000808037819 */ /* 0x000fe40000001e08 */
[----:B------:R-:W-:Y:S02]  /*6850*/  LOP3.LUT R21, R21, R36, RZ, 0x3c, !PT ;  /* 0x0000002415157212 */ /* 0x000fe400078e3cff */
[----:B------:R-:W-:Y:S01]  /*6860*/  LOP3.LUT R11, R11, R7, RZ, 0x3c, !PT ;  /* 0x000000070b0b7212 */ /* 0x000fe200078e3cff */
[----:B------:R-:W-:Y:S01]  /*6870*/  IMAD.IADD R0, R0, 0x1, R3 ;  /* 0x0000000100007824 */ /* 0x000fe200078e0203 */
[----:B------:R-:W-:-:S02]  /*6880*/  LOP3.LUT R19, R19, R26, RZ, 0x3c, !PT ;  /* 0x0000001a13137212 */ /* 0x000fc400078e3cff */
[----:B------:R-:W-:Y:S02]  /*6890*/  SHF.R.W.U32 R21, R21, 0x8, R21 ;  /* 0x0000000815157819 */ /* 0x000fe40000001e15 */
[----:B------:R-:W-:Y:S02]  /*68a0*/  SHF.R.W.U32 R11, R11, 0x8, R11 ;  /* 0x000000080b0b7819 */ /* 0x000fe40000001e0b */
[----:B------:R-:W-:Y:S01]  /*68b0*/  SHF.R.W.U32 R19, R19, 0x8, R19 ;  /* 0x0000000813137819 */ /* 0x000fe20000001e13 */
[----:B------:R-:W-:Y:S01]  /*68c0*/  IMAD.IADD R16, R16, 0x1, R21 ;  /* 0x0000000110107824 */ /* 0x000fe200078e0215 */
[----:B------:R-:W-:Y:S01]  /*68d0*/  LOP3.LUT R39, R39, R0, RZ, 0x3c, !PT ;  /* 0x0000000027277212 */ /* 0x000fe200078e3cff */
[----:B------:R-:W-:Y:S02]  /*68e0*/  IMAD.IADD R9, R34, 0x1, R11 ;  /* 0x0000000122097824 */ /* 0x000fe400078e020b */
[----:B------:R-:W-:Y:S01]  /*68f0*/  IMAD.IADD R18, R18, 0x1, R19 ;  /* 0x0000000112127824 */ /* 0x000fe200078e0213 */
[----:B------:R-:W-:-:S02]  /*6900*/  SHF.R.W.U32 R39, R39, 0x7, R39 ;  /* 0x0000000727277819 */ /* 0x000fc40000001e27 */
[----:B------:R-:W-:Y:S02]  /*6910*/  LOP3.LUT R25, R25, R16, RZ, 0x3c, !PT ;  /* 0x0000001019197212 */ /* 0x000fe400078e3cff */
[----:B------:R-:W-:Y:S02]  /*6920*/  LOP3.LUT R6, R6, R9, RZ, 0x3c, !PT ;  /* 0x0000000906067212 */ /* 0x000fe400078e3cff */
[----:B------:R-:W-:Y:S02]  /*6930*/  LOP3.LUT R17, R17, R18, RZ, 0x3c, !PT ;  /* 0x0000001211117212 */ /* 0x000fe400078e3cff */
[----:B------:R-:W-:Y:S02]  /*6940*/  IADD3 R24, R39, R36, R24 ;  /* 0x0000002427187210 */ /* 0x000fe40007ffe018 */
[----:B------:R-:W-:Y:S02]  /*6950*/  SHF.R.W.U32 R25, R25, 0x7, R25 ;  /* 0x0000000719197819 */ /* 0x000fe40000001e19 */
[----:B------:R-:W-:-:S02]  /*6960*/  SHF.R.W.U32 R6, R6, 0x7, R6 ;  /* 0x0000000706067819 */ /* 0x000fc40000001e06 */
[----:B------:R-:W-:Y:S02]  /*6970*/  SHF.R.W.U32 R17, R17, 0x7, R17 ;  /* 0x0000000711117819 */ /* 0x000fe40000001e11 */
[----:B------:R-:W-:Y:S02]  /*6980*/  LOP3.LUT R19, R24, R19, RZ, 0x3c, !PT ;  /* 0x0000001318137212 */ /* 0x000fe400078e3cff */
[----:B------:R-:W-:Y:S02]  /*6990*/  IADD3 R2, R25, R26, R2 ;  /* 0x0000001a19027210 */ /* 0x000fe40007ffe002 */
[----:B------:R-:W-:Y:S02]  /*69a0*/  IADD3 R12, R6, R13, R12 ;  /* 0x0000000d060c7210 */ /* 0x000fe40007ffe00c */
[----:B------:R-:W-:Y:S02]  /*69b0*/  IADD3 R7, R17, R7, R20 ;  /* 0x0000000711077210 */ /* 0x000fe40007ffe014 */
[----:B------:R-:W-:-:S02]  /*69c0*/  SHF.R.W.U32 R14, R19, 0x10, R19 ;  /* 0x00000010130e7819 */ /* 0x000fc40000001e13 */
[----:B------:R-:W-:Y:S02]  /*69d0*/  LOP3.LUT R11, R2, R11, RZ, 0x3c, !PT ;  /* 0x0000000b020b7212 */ /* 0x000fe400078e3cff */
        /* <DEDUP_REMOVED lines=18> */
[----:B------:R-:W-:Y:S02]  /*6b00*/  IADD3 R2, R25, R2, R37 ;  /* 0x0000000219027210 */ /* 0x000fe40007ffe025 */
[----:B------:R-:W-:Y:S02]  /*6b10*/  IADD3 R10, R5, R12, R10 ;  /* 0x0000000c050a7210 */ /* 0x000fe40007ffe00a */
[----:B------:R-:W-:Y:S02]  /*6b20*/  IADD3 R4, R17, R7, R4 ;  /* 0x0000000711047210 */ /* 0x000fe40007ffe004 */
[----:B------:R-:W-:-:S02]  /*6b30*/  LOP3.LUT R14, R14, R13, RZ, 0x3c, !PT ;  /* 0x0000000d0e0e7212 */ /* 0x000fc400078e3cff */
[----:B------:R-:W-:Y:S02]  /*6b40*/  LOP3.LUT R11, R11, R2, RZ, 0x3c, !PT ;  /* 0x000000020b0b7212 */ /* 0x000fe400078e3cff */
[----:B------:R-:W-:Y:S02]  /*6b50*/  LOP3.LUT R21, R21, R10, RZ, 0x3c, !PT ;  /* 0x0000000a15157212 */ /* 0x000fe400078e3cff */
[----:B------:R-:W-:Y:S02]  /*6b60*/  LOP3.LUT R9, R9, R4, RZ, 0x3c, !PT ;  /* 0x0000000409097212 */ /* 0x000fe400078e3cff */
[----:B------:R-:W-:Y:S02]  /*6b70*/  SHF.R.W.U32 R14, R14, 0x8, R14 ;  /* 0x000000080e0e7819 */ /* 0x000fe40000001e0e */
[----:B------:R-:W-:Y:S02]  /*6b80*/  SHF.R.W.U32 R11, R11, 0x8, R11 ;  /* 0x000000080b0b7819 */ /* 0x000fe40000001e0b */
[----:B------:R-:W-:Y:S01]  /*6b90*/  SHF.R.W.U32 R0, R21, 0x8, R21 ;  /* 0x0000000815007819 */ /* 0x000fe20000001e15 */
[----:B------:R-:W-:Y:S01]  /*6ba0*/  IMAD.IADD R20, R20, 0x1, R14 ;  /* 0x0000000114147824 */ /* 0x000fe200078e020e */
[----:B------:R-:W-:Y:S01]  /*6bb0*/  SHF.R.W.U32 R9, R9, 0x8, R9 ;  /* 0x0000000809097819 */ /* 0x000fe20000001e09 */
[----:B------:R-:W-:-:S02]  /*6bc0*/  IMAD.IADD R8, R8, 0x1, R11 ;  /* 0x0000000108087824 */ /* 0x000fc400078e020b */
[----:B------:R-:W-:Y:S01]  /*6bd0*/  IMAD.IADD R24, R3, 0x1, R0 ;  /* 0x0000000103187824 */ /* 0x000fe200078e0200 */
[----:B------:R-:W-:Y:S01]  /*6be0*/  LOP3.LUT R39, R39, R20, RZ, 0x3c, !PT ;  /* 0x0000001427277212 */ /* 0x000fe200078e3cff */
[----:B------:R-:W-:Y:S01]  /*6bf0*/  IMAD.IADD R16, R16, 0x1, R9 ;  /* 0x0000000110107824 */ /* 0x000fe200078e0209 */
[----:B------:R-:W-:Y:S02]  /*6c00*/  LOP3.LUT R3, R25, R8, RZ, 0x3c, !PT ;  /* 0x0000000819037212 */ /* 0x000fe400078e3cff */
[----:B------:R-:W-:Y:S02]  /*6c10*/  LOP3.LUT R5, R5, R24, RZ, 0x3c, !PT ;  /* 0x0000001805057212 */ /* 0x000fe400078e3cff */
[----:B------:R-:W-:Y:S02]  /*6c20*/  LOP3.LUT R17, R17, R16, RZ, 0x3c, !PT ;  /* 0x0000001011117212 */ /* 0x000fe400078e3cff */
[----:B------:R-:W-:Y:S02]  /*6c30*/  SHF.R.W.U32 R26, R39, 0x7, R39 ;  /* 0x00000007271a7819 */ /* 0x000fe40000001e27 */
[----:B------:R-:W-:-:S02]  /*6c40*/  SHF.R.W.U32 R5, R5, 0x7, R5 ;  /* 0x0000000705057819 */ /* 0x000fc40000001e05 */
[----:B------:R-:W-:Y:S02]  /*6c50*/  SHF.R.W.U32 R17, R17, 0x7, R17 ;  /* 0x0000000711117819 */ /* 0x000fe40000001e11 */
[----:B------:R-:W-:Y:S02]  /*6c60*/  SHF.R.W.U32 R3, R3, 0x7, R3 ;  /* 0x0000000703037819 */ /* 0x000fe40000001e03 */
[----:B------:R-:W-:Y:S02]  /*6c70*/  LOP3.LUT R35, R4, R20, RZ, 0x3c, !PT ;  /* 0x0000001404237212 */ /* 0x000fe400078e3cff */
[----:B------:R-:W-:Y:S02]  /*6c80*/  LOP3.LUT R34, R10, R8, RZ, 0x3c, !PT ;  /* 0x000000080a227212 */ /* 0x000fe400078e3cff */
[----:B------:R-:W-:Y:S02]  /*6c90*/  LOP3.LUT R24, R2, R24, RZ, 0x3c, !PT ;  /* 0x0000001802187212 */ /* 0x000fe400078e3cff */
[----:B------:R-:W-:-:S02]  /*6ca0*/  LOP3.LUT R25, R13, R16, RZ, 0x3c, !PT ;  /* 0x000000100d197212 */ /* 0x000fc400078e3cff */
[----:B------:R-:W-:Y:S02]  /*6cb0*/  LOP3.LUT R26, R26, R9, RZ, 0x3c, !PT ;  /* 0x000000091a1a7212 */ /* 0x000fe400078e3cff */
[----:B------:R-:W-:Y:S02]  /*6cc0*/  LOP3.LUT R27, R5, R11, RZ, 0x3c, !PT ;  /* 0x0000000b051b7212 */ /* 0x000fe400078e3cff */
[----:B------:R-:W-:Y:S02]  /*6cd0*/  LOP3.LUT R28, R17, R14, RZ, 0x3c, !PT ;  /* 0x0000000e111c7212 */ /* 0x000fe400078e3cff */
[----:B------:R-:W-:Y:S01]  /*6ce0*/  LOP3.LUT R29, R3, R0, RZ, 0x3c, !PT ;  /* 0x00000000031d7212 */ /* 0x000fe200078e3cff */
[----:B------:R-:W-:Y:S01]  /*6cf0*/  @P0 CALL.REL.NOINC `(.L_x_3) ;  /* 0x0000001000000944 */ /* 0x000fe20003c00000 */
[----:B------:R-:W-:Y:S05]  /*6d00*/  BRA `(.L_x_5) ;  /* 0xffffd0d000007947 */ /* 0x000fea000383ffff */
.L_x_3:
[----:B------:R-:W-:Y:S05]  /*6d10*/  BSYNC B0 ;  /* 0x0000000000007941 */ /* 0x000fea0003800000 */
.L_x_2:
[----:B------:R-:W-:Y:S01]  /*6d20*/  BAR.SYNC.DEFER_BLOCKING 0x0 ;  /* 0x0000000000007b1d */ /* 0x000fe20000010000 */
[----:B------:R-:W-:Y:S01]  /*6d30*/  CS2R R2, SRZ ;  /* 0x0000000000027805 */ /* 0x000fe2000001ff00 */
[----:B------:R-:W-:-:S04]  /*6d40*/  IMAD.MOV.U32 R20, RZ, RZ, RZ ;  /* 0x000000ffff147224 */ /* 0x000fc800078e00ff */
[----:B------:R-:W1:Y:S03]  /*6d50*/  LDS.U8 R0, [0x238] ;  /* 0x00023800ff007984 */ /* 0x000e660000000000 */
.L_x_17:
[----:B------:R-:W-:Y:S01]  /*6d60*/  IADD3 R21, -R2, 0xc440, RZ ;  /* 0x0000c44002157810 */ /* 0x000fe20007ffe1ff */
[----:B------:R-:W-:Y:S03]  /*6d70*/  BSSY B0, `(.L_x_6) ;  /* 0x0000498000007945 */ /* 0x000fe60003800000 */
[----:B------:R-:W-:-:S04]  /*6d80*/  IMNMX R21, R21, 0x400, PT ;  /* 0x0000040015157817 */ /* 0x000fc80003800200 */
[C---:B------:R-:W-:Y:S02]  /*6d90*/  IADD3 R4, R21.reuse, 0x3f, RZ ;  /* 0x0000003f15047810 */ /* 0x040fe40007ffe0ff */
[----:B------:R-:W-:Y:S02]  /*6da0*/  IADD3 R29, R21, 0x3, RZ ;  /* 0x00000003151d7810 */ /* 0x000fe40007ffe0ff */
[----:B------:R-:W-:Y:S02]  /*6db0*/  SHF.R.S32.HI R5, RZ, 0x1f, R4 ;  /* 0x0000001fff057819 */ /* 0x000fe40000011404 */
[----:B------:R-:W-:Y:S02]  /*6dc0*/  SHF.R.S32.HI R29, RZ, 0x2, R29 ;  /* 0x00000002ff1d7819 */ /* 0x000fe4000001141d */
[----:B------:R-:W-:-:S04]  /*6dd0*/  LEA.HI R5, R5, R4, RZ, 0x6 ;  /* 0x0000000405057211 */ /* 0x000fc800078f30ff */
[----:B------:R-:W-:-:S05]  /*6de0*/  SHF.R.S32.HI R28, RZ, 0x6, R5 ;  /* 0x00000006ff1c7819 */ /* 0x000fca0000011405 */
[----:B------:R-:W-:-:S05]  /*6df0*/  IMAD.SHL.U32 R33, R28, 0x10, RZ ;  /* 0x000000101c217824 */ /* 0x000fca00078e00ff */
[----:B------:R-:W-:-:S13]  /*6e00*/  ISETP.GE.AND P0, PT, R22, R33, PT ;  /* 0x000000211600720c */ /* 0x000fda0003f06270 */
[----:B01----:R-:W-:Y:S05]  /*6e10*/  @P0 BRA `(.L_x_7) ;  /* 0x000048d000000947 */ /* 0x003fea0003800000 */
[----:B------:R-:W-:Y:S01]  /*6e20*/  IABS R36, R28 ;  /* 0x0000001c00247213 */ /* 0x000fe20000000000 */
[----:B------:R-:W-:Y:S02]  /*6e30*/  IMAD.MOV.U32 R38, RZ, RZ, RZ ;  /* 0x000000ffff267224 */ /* 0x000fe400078e00ff */
[----:B------:R-:W-:Y:S01]  /*6e40*/  IMAD.MOV.U32 R37, RZ, RZ, R22 ;  /* 0x000000ffff257224 */ /* 0x000fe200078e0016 */
[----:B------:R-:W2:Y:S08]  /*6e50*/  I2F.RP R4, R36 ;  /* 0x0000002400047306 */ /* 0x000eb00000209400 */
[----:B--2---:R-:W2:Y:S02]  /*6e60*/  MUFU.RCP R4, R4 ;  /* 0x0000000400047308 */ /* 0x004ea40000001000 */
[----:B--2---:R-:W-:-:S06]  /*6e70*/  IADD3 R39, R4, 0xffffffe, RZ ;  /* 0x0ffffffe04277810 */ /* 0x004fcc0007ffe0ff */
[----:B------:R-:W2:Y:S02]  /*6e80*/  F2I.FTZ.U32.TRUNC.NTZ R39, R39 ;  /* 0x0000002700277305 */ /* 0x000ea4000021f000 */
[----:B--2---:R-:W-:-:S04]  /*6e90*/  IMAD.MOV R5, RZ, RZ, -R39 ;  /* 0x000000ffff057224 */ /* 0x004fc800078e0a27 */
[----:B------:R-:W-:-:S04]  /*6ea0*/  IMAD R5, R5, R36, RZ ;  /* 0x0000002405057224 */ /* 0x000fc800078e02ff */
[----:B------:R-:W-:-:S04]  /*6eb0*/  IMAD.HI.U32 R38, R39, R5, R38 ;  /* 0x0000000527267227 */ /* 0x000fc800078e0026 */
.L_x_10:
[-C--:B------:R-:W-:Y:S01]  /*6ec0*/  IABS R4, R28.reuse ;  /* 0x0000001c00047213 */ /* 0x080fe20000000000 */
[----:B------:R-:W-:Y:S01]  /*6ed0*/  BSSY B1, `(.L_x_8) ;  /* 0x000047c000017945 */ /* 0x000fe20003800000 */
[----:B------:R-:W-:Y:S02]  /*6ee0*/  IABS R7, R37 ;  /* 0x0000002500077213 */ /* 0x000fe40000000000 */
[-C--:B------:R-:W-:Y:S01]  /*6ef0*/  IABS R27, R28.reuse ;  /* 0x0000001c001b7213 */ /* 0x080fe20000000000 */
[----:B------:R-:W-:Y:S01]  /*6f00*/  IMAD.MOV R26, RZ, RZ, -R4 ;  /* 0x000000ffff1a7224 */ /* 0x000fe200078e0a04 */
[----:B------:R-:W-:Y:S01]  /*6f10*/  ISETP.GE.AND P1, PT, R37, RZ, PT ;  /* 0x000000ff2500720c */ /* 0x000fe20003f26270 */
[----:B------:R-:W-:Y:S01]  /*6f20*/  IMAD.HI.U32 R4, R38, R7, RZ ;  /* 0x0000000726047227 */ /* 0x000fe200078e00ff */
[----:B------:R-:W-:-:S03]  /*6f30*/  LOP3.LUT R24, RZ, R28, RZ, 0x33, !PT ;  /* 0x0000001cff187212 */ /* 0x000fc600078e33ff */
[----:B------:R-:W-:-:S05]  /*6f40*/  IMAD R5, R4, R26, R7 ;  /* 0x0000001a04057224 */ /* 0x000fca00078e0207 */
[----:B------:R-:W-:-:S13]  /*6f50*/  ISETP.GT.U32.AND P0, PT, R36, R5, PT ;  /* 0x000000052400720c */ /* 0x000fda0003f04070 */
[----:B------:R-:W-:-:S05]  /*6f60*/  @!P0 IMAD.IADD R5, R5, 0x1, -R27 ;  /* 0x0000000105058824 */ /* 0x000fca00078e0a1b */
[----:B------:R-:W-:-:S13]  /*6f70*/  ISETP.GT.U32.AND P0, PT, R36, R5, PT ;  /* 0x000000052400720c */ /* 0x000fda0003f04070 */
[----:B------:R-:W-:Y:S01]  /*6f80*/  @!P0 IMAD.IADD R5, R5, 0x1, -R27 ;  /* 0x0000000105058824 */ /* 0x000fe200078e0a1b */
[----:B------:R-:W-:-:S03]  /*6f90*/  ISETP.NE.AND P0, PT, R28, RZ, PT ;  /* 0x000000ff1c00720c */ /* 0x000fc60003f05270 */
[----:B------:R-:W-:-:S05]  /*6fa0*/  @!P1 IMAD.MOV R5, RZ, RZ, -R5 ;  /* 0x000000ffff059224 */ /* 0x000fca00078e0a05 */
[----:B------:R-:W-:-:S05]  /*6fb0*/  SEL R41, R24, R5, !P0 ;  /* 0x0000000518297207 */ /* 0x000fca0004000000 */
[----:B------:R-:W-:-:S05]  /*6fc0*/  IMAD.SHL.U32 R40, R41, 0x40, RZ ;  /* 0x0000004029287824 */ /* 0x000fca00078e00ff */
[----:B------:R-:W-:-:S13]  /*6fd0*/  ISETP.GE.AND P1, PT, R40, R21, PT ;  /* 0x000000152800720c */ /* 0x000fda0003f26270 */
[----:B------:R-:W-:Y:S05]  /*6fe0*/  @P1 BRA `(.L_x_9) ;  /* 0x000046a000001947 */ /* 0x000fea0003800000 */
[----:B------:R-:W2:Y:S01]  /*6ff0*/  I2F.RP R8, R27 ;  /* 0x0000001b00087306 */ /* 0x000ea20000209400 */
[----:B------:R-:W-:Y:S01]  /*7000*/  LDS.128 R12, [0x1f0] ;  /* 0x0001f000ff0c7984 */ /* 0x000fe20000000c00 */
[----:B------:R-:W-:-:S03]  /*7010*/  SHF.R.U32.HI R46, RZ, 0x6, R2 ;  /* 0x00000006ff2e7819 */ /* 0x000fc60000011602 */
[----:B------:R-:W-:Y:S03]  /*7020*/  LDS.64 R34, [0x1d8] ;  /* 0x0001d800ff227984 */ /* 0x000fe60000000a00 */
[----:B--2---:R-:W2:Y:S02]  /*7030*/  MUFU.RCP R8, R8 ;  /* 0x0000000800087308 */ /* 0x004ea40000001000 */
[----:B--2---:R-:W-:-:S06]  /*7040*/  IADD3 R16, R8, 0xffffffe, RZ ;  /* 0x0ffffffe08107810 */ /* 0x004fcc0007ffe0ff */
[----:B------:R2:W3:Y:S02]  /*7050*/  F2I.FTZ.U32.TRUNC.NTZ R5, R16 ;  /* 0x0000001000057305 */ /* 0x0004e4000021f000 */
[----:B--2---:R-:W-:Y:S01]  /*7060*/  LDS.128 R16, [0x200] ;  /* 0x00020000ff107984 */ /* 0x004fe20000000c00 */
[----:B---3--:R-:W-:-:S04]  /*7070*/  IMAD.MOV R4, RZ, RZ, -R5 ;  /* 0x000000ffff047224 */ /* 0x008fc800078e0a05 */
[----:B------:R-:W-:Y:S02]  /*7080*/  IMAD R9, R4, R27, RZ ;  /* 0x0000001b04097224 */ /* 0x000fe400078e02ff */
[----:B------:R-:W-:-:S04]  /*7090*/  IMAD.MOV.U32 R4, RZ, RZ, RZ ;  /* 0x000000ffff047224 */ /* 0x000fc800078e00ff */
[----:B------:R-:W-:Y:S02]  /*70a0*/  IMAD.HI.U32 R4, R5, R9, R4 ;  /* 0x0000000905047227 */ /* 0x000fe400078e0004 */
[----:B------:R-:W-:Y:S04]  /*70b0*/  LDS.128 R8, [0x210] ;  /* 0x00021000ff087984 */ /* 0x000fe80000000c00 */
[----:B------:R-:W-:-:S04]  /*70c0*/  IMAD.HI.U32 R25, R4, R7, RZ ;  /* 0x0000000704197227 */ /* 0x000fc800078e00ff */
[----:B------:R-:W-:Y:S02]  /*70d0*/  IMAD R26, R25, R26, R7 ;  /* 0x0000001a191a7224 */ /* 0x000fe400078e0207 */
[----:B------:R-:W2:Y:S03]  /*70e0*/  LDS.128 R4, [0x1e0] ;  /* 0x0001e000ff047984 */ /* 0x000ea60000000c00 */
[----:B------:R-:W-:-:S13]  /*70f0*/  ISETP.GT.U32.AND P3, PT, R27, R26, PT ;  /* 0x0000001a1b00720c */ /* 0x000fda0003f64070 */
[----:B------:R-:W-:Y:S01]  /*7100*/  @!P3 IMAD.IADD R26, R26, 0x1, -R27 ;  /* 0x000000011a1ab824 */ /* 0x000fe200078e0a1b */
[----:B------:R-:W-:-:S04]  /*7110*/  @!P3 IADD3 R25, R25, 0x1, RZ ;  /* 0x000000011919b810 */ /* 0x000fc80007ffe0ff */
[----:B------:R-:W-:Y:S02]  /*7120*/  ISETP.GE.U32.AND P1, PT, R26, R27, PT ;  /* 0x0000001b1a00720c */ /* 0x000fe40003f26070 */
[----:B------:R-:W-:-:S04]  /*7130*/  LOP3.LUT R26, R37, R28, RZ, 0x3c, !PT ;  /* 0x0000001c251a7212 */ /* 0x000fc800078e3cff */
[----:B------:R-:W-:-:S07]  /*7140*/  ISETP.GE.AND P4, PT, R26, RZ, PT ;  /* 0x000000ff1a00720c */ /* 0x000fce0003f86270 */
[----:B------:R-:W-:Y:S02]  /*7150*/  @P1 IADD3 R25, R25, 0x1, RZ ;  /* 0x0000000119191810 */ /* 0x000fe40007ffe0ff */
[----:B--2---:R-:W-:-:S04]  /*7160*/  IADD3 R52, R13, R5, R8 ;  /* 0x000000050d347210 */ /* 0x004fc80007ffe008 */
[----:B------:R-:W-:Y:S01]  /*7170*/  @!P4 IMAD.MOV R25, RZ, RZ, -R25 ;  /* 0x000000ffff19c224 */ /* 0x000fe200078e0a19 */
[----:B------:R-:W-:Y:S02]  /*7180*/  IADD3 R47, R7, R35, R16 ;  /* 0x00000023072f7210 */ /* 0x000fe40007ffe010 */
[----:B------:R-:W-:Y:S02]  /*7190*/  LOP3.LUT R30, R52, 0xa, RZ, 0x3c, !PT ;  /* 0x0000000a341e7812 */ /* 0x000fe400078e3cff */
[----:B------:R-:W-:Y:S02]  /*71a0*/  SEL R39, R24, R25, !P0 ;  /* 0x0000001918277207 */ /* 0x000fe40004000000 */
[----:B------:R-:W-:Y:S01]  /*71b0*/  SHF.R.W.U32 R56, R30, 0x10, R30 ;  /* 0x000000101e387819 */ /* 0x000fe20000001e1e */
[----:B------:R-:W2:Y:S01]  /*71c0*/  LDS.128 R24, [0x220] ;  /* 0x00022000ff187984 */ /* 0x000ea20000000c00 */
[----:B------:R-:W-:Y:S01]  /*71d0*/  IADD3 R55, R12, R4, R18 ;  /* 0x000000040c377210 */ /* 0x000fe20007ffe012 */
[----:B------:R-:W-:Y:S01]  /*71e0*/  IMAD R46, R39, 0x311, R46 ;  /* 0x00000311272e7824 */ /* 0x000fe200078e022e */
[----:B------:R-:W-:Y:S01]  /*71f0*/  IADD3 R44, R56, -0x5ab00ac6, RZ ;  /* 0xa54ff53a382c7810 */ /* 0x000fe20007ffe0ff */
[----:B------:R-:W3:Y:S01]  /*7200*/  LDS.64 R30, [0x230] ;  /* 0x00023000ff1e7984 */ /* 0x000ee20000000a00 */
[----:B------:R-:W-:Y:S01]  /*7210*/  SHF.R.W.U32 R48, R47, 0x10, R47 ;  /* 0x000000102f307819 */ /* 0x000fe20000001e2f */
[----:B------:R-:W-:Y:S01]  /*7220*/  IMAD.IADD R46, R41, 0x1, R46 ;  /* 0x00000001292e7824 */ /* 0x000fe200078e022e */
[----:B-1----:R-:W-:-:S02]  /*7230*/  LOP3.LUT R57, R55, R0, RZ, 0x3c, !PT ;  /* 0x0000000037397212 */ /* 0x002fc400078e3cff */
[----:B------:R-:W-:Y:S02]  /*7240*/  LOP3.LUT R43, R13, R44, RZ, 0x3c, !PT ;  /* 0x0000002c0d2b7212 */ /* 0x000fe400078e3cff */
[----:B------:R-:W-:Y:S02]  /*7250*/  IADD3 R42, R48, -0x4498517b, RZ ;  /* 0xbb67ae85302a7810 */ /* 0x000fe40007ffe0ff */
[----:B------:R-:W-:Y:S02]  /*7260*/  IADD3 R51, R6, R34, R14 ;  /* 0x0000002206337210 */ /* 0x000fe40007ffe00e */
[----:B------:R-:W-:Y:S02]  /*7270*/  SHF.R.W.U32 R57, R57, 0x10, R57 ;  /* 0x0000001039397819 */ /* 0x000fe40000001e39 */
[----:B------:R-:W-:Y:S02]  /*7280*/  SHF.R.W.U32 R43, R43, 0xc, R43 ;  /* 0x0000000c2b2b7819 */ /* 0x000fe40000001e2b */
[----:B------:R-:W-:-:S02]  /*7290*/  LOP3.LUT R54, R7, R42, RZ, 0x3c, !PT ;  /* 0x0000002a07367212 */ /* 0x000fc400078e3cff */
[----:B------:R-:W-:Y:S02]  /*72a0*/  IADD3 R50, R57, 0x3c6ef372, RZ ;  /* 0x3c6ef37239327810 */ /* 0x000fe40007ffe0ff */
[----:B------:R-:W-:Y:S02]  /*72b0*/  LOP3.LUT R46, R51, R46, RZ, 0x3c, !PT ;  /* 0x0000002e332e7212 */ /* 0x000fe400078e3cff */
[----:B------:R-:W-:Y:S02]  /*72c0*/  IADD3 R45, R43, R52, R9 ;  /* 0x000000342b2d7210 */ /* 0x000fe40007ffe009 */
[----:B------:R-:W-:Y:S02]  /*72d0*/  SHF.R.W.U32 R54, R54, 0xc, R54 ;  /* 0x0000000c36367819 */ /* 0x000fe40000001e36 */
[----:B------:R-:W-:Y:S02]  /*72e0*/  LOP3.LUT R52, R12, R50, RZ, 0x3c, !PT ;  /* 0x000000320c347212 */ /* 0x000fe400078e3cff */
[----:B------:R-:W-:-:S02]  /*72f0*/  SHF.R.W.U32 R53, R46, 0x10, R46 ;  /* 0x000000102e357819 */ /* 0x000fc40000001e2e */
[----:B------:R-:W-:Y:S02]  /*7300*/  LOP3.LUT R46, R56, R45, RZ, 0x3c, !PT ;  /* 0x0000002d382e7212 */ /* 0x000fe400078e3cff */
[----:B------:R-:W-:Y:S02]  /*7310*/  IADD3 R47, R54, R47, R17 ;  /* 0x0000002f362f7210 */ /* 0x000fe40007ffe011 */
[----:B------:R-:W-:Y:S02]  /*7320*/  SHF.R.W.U32 R52, R52, 0xc, R52 ;  /* 0x0000000c34347819 */ /* 0x000fe40000001e34 */
[----:B------:R-:W-:Y:S02]  /*7330*/  SHF.R.W.U32 R46, R46, 0x8, R46 ;  /* 0x000000082e2e7819 */ /* 0x000fe40000001e2e */
[----:B------:R-:W-:Y:S02]  /*7340*/  LOP3.LUT R48, R48, R47, RZ, 0x3c, !PT ;  /* 0x0000002f30307212 */ /* 0x000fe400078e3cff */
[----:B------:R-:W-:Y:S01]  /*7350*/  IADD3 R49, R53, 0x6a09e667, RZ ;  /* 0x6a09e66735317810 */ /* 0x000fe20007ffe0ff */
[----:B------:R-:W-:Y:S01]  /*7360*/  IMAD.IADD R44, R44, 0x1, R46 ;  /* 0x000000012c2c7824 */ /* 0x000fe200078e022e */
[----:B------:R-:W-:-:S02]  /*7370*/  IADD3 R56, R52, R55, R19 ;  /* 0x0000003734387210 */ /* 0x000fc40007ffe013 */
[----:B------:R-:W-:Y:S02]  /*7380*/  SHF.R.W.U32 R55, R48, 0x8, R48 ;  /* 0x0000000830377819 */ /* 0x000fe40000001e30 */
[----:B------:R-:W-:Y:S02]  /*7390*/  LOP3.LUT R48, R6, R49, RZ, 0x3c, !PT ;  /* 0x0000003106307212 */ /* 0x000fe400078e3cff */
[----:B------:R-:W-:Y:S01]  /*73a0*/  LOP3.LUT R57, R57, R56, RZ, 0x3c, !PT ;  /* 0x0000003839397212 */ /* 0x000fe200078e3cff */
[----:B------:R-:W-:Y:S01]  /*73b0*/  IMAD.IADD R42, R42, 0x1, R55 ;  /* 0x000000012a2a7824 */ /* 0x000fe200078e0237 */
[----:B------:R-:W-:Y:S02]  /*73c0*/  SHF.R.W.U32 R48, R48, 0xc, R48 ;  /* 0x0000000c30307819 */ /* 0x000fe40000001e30 */
[----:B------:R-:W-:Y:S02]  /*73d0*/  LOP3.LUT R58, R43, R44, RZ, 0x3c, !PT ;  /* 0x0000002c2b3a7212 */ /* 0x000fe400078e3cff */
[----:B------:R-:W-:-:S02]  /*73e0*/  SHF.R.W.U32 R43, R57, 0x8, R57 ;  /* 0x00000008392b7819 */ /* 0x000fc40000001e39 */
[----:B------:R-:W-:Y:S02]  /*73f0*/  IADD3 R59, R48, R51, R15 ;  /* 0x00000033303b7210 */ /* 0x000fe40007ffe00f */
[----:B------:R-:W-:Y:S01]  /*7400*/  LOP3.LUT R54, R54, R42, RZ, 0x3c, !PT ;  /* 0x0000002a36367212 */ /* 0x000fe200078e3cff */
[----:B------:R-:W-:Y:S01]  /*7410*/  IMAD.IADD R57, R50, 0x1, R43 ;  /* 0x0000000132397824 */ /* 0x000fe200078e022b */
[----:B------:R-:W-:Y:S02]  /*7420*/  SHF.R.W.U32 R51, R58, 0x7, R58 ;  /* 0x000000073a337819 */ /* 0x000fe40000001e3a */
[----:B------:R-:W-:Y:S02]  /*7430*/  LOP3.LUT R58, R53, R59, RZ, 0x3c, !PT ;  /* 0x0000003b353a7212 */ /* 0x000fe400078e3cff */
[----:B------:R-:W-:Y:S02]  /*7440*/  SHF.R.W.U32 R50, R54, 0x7, R54 ;  /* 0x0000000736327819 */ /* 0x000fe40000001e36 */
[----:B--2---:R-:W-:-:S02]  /*7450*/  IADD3 R54, R51, R56, R26 ;  /* 0x0000003833367210 */ /* 0x004fc40007ffe01a */
[----:B------:R-:W-:Y:S02]  /*7460*/  LOP3.LUT R56, R52, R57, RZ, 0x3c, !PT ;  /* 0x0000003934387212 */ /* 0x000fe400078e3cff */
[----:B------:R-:W-:Y:S02]  /*7470*/  SHF.R.W.U32 R52, R58, 0x8, R58 ;  /* 0x000000083a347819 */ /* 0x000fe40000001e3a */
[----:B------:R-:W-:Y:S02]  /*7480*/  IADD3 R53, R50, R59, R10 ;  /* 0x0000003b32357210 */ /* 0x000fe40007ffe00a */
[----:B------:R-:W-:Y:S01]  /*7490*/  LOP3.LUT R55, R54, R55, RZ, 0x3c, !PT ;  /* 0x0000003736377212 */ /* 0x000fe200078e3cff */
[----:B------:R-:W-:Y:S01]  /*74a0*/  IMAD.IADD R49, R49, 0x1, R52 ;  /* 0x0000000131317824 */ /* 0x000fe200078e0234 */
[----:B------:R-:W-:Y:S02]  /*74b0*/  SHF.R.W.U32 R56, R56, 0x7, R56 ;  /* 0x0000000738387819 */ /* 0x000fe40000001e38 */
[----:B------:R-:W-:-:S02]  /*74c0*/  LOP3.LUT R58, R53, R46, RZ, 0x3c, !PT ;  /* 0x0000002e353a7212 */ /* 0x000fc400078e3cff */
[----:B------:R-:W-:Y:S02]  /*74d0*/  SHF.R.W.U32 R55, R55, 0x10, R55 ;  /* 0x0000001037377819 */ /* 0x000fe40000001e37 */
[----:B------:R-:W-:Y:S02]  /*74e0*/  IADD3 R46, R56, R47, R24 ;  /* 0x0000002f382e7210 */ /* 0x000fe40007ffe018 */
        /* <DEDUP_REMOVED lines=9> */
[----:B---3--:R-:W-:Y:S01]  /*7580*/  IADD3 R50, R49, R45, R30 ;  /* 0x0000002d31327210 */ /* 0x008fe20007ffe01e */
[----:B------:R-:W-:Y:S01]  /*7590*/  IMAD.IADD R45, R44, 0x1, R51 ;  /* 0x000000012c2d7824 */ /* 0x000fe200078e0233 */
[----:B------:R-:W-:Y:S02]  /*75a0*/  SHF.R.W.U32 R52, R59, 0xc, R59 ;  /* 0x0000000c3b347819 */ /* 0x000fe40000001e3b */
[----:B------:R-:W-:-:S02]  /*75b0*/  SHF.R.W.U32 R44, R57, 0xc, R57 ;  /* 0x0000000c392c7819 */ /* 0x000fc40000001e39 */
[----:B------:R-:W-:Y:S02]  /*75c0*/  LOP3.LUT R57, R50, R43, RZ, 0x3c, !PT ;  /* 0x0000002b32397212 */ /* 0x000fe400078e3cff */
[----:B------:R-:W-:Y:S02]  /*75d0*/  IADD3 R54, R52, R54, R27 ;  /* 0x0000003634367210 */ /* 0x000fe40007ffe01b */
[----:B------:R-:W-:Y:S02]  /*75e0*/  IADD3 R43, R44, R53, R11 ;  /* 0x000000352c2b7210 */ /* 0x000fe40007ffe00b */
[----:B------:R-:W-:Y:S02]  /*75f0*/  LOP3.LUT R56, R56, R45, RZ, 0x3c, !PT ;  /* 0x0000002d38387212 */ /* 0x000fe400078e3cff */
[----:B------:R-:W-:Y:S02]  /*7600*/  SHF.R.W.U32 R53, R57, 0x10, R57 ;  /* 0x0000001039357819 */ /* 0x000fe40000001e39 */
[----:B------:R-:W-:-:S02]  /*7610*/  LOP3.LUT R57, R55, R54, RZ, 0x3c, !PT ;  /* 0x0000003637397212 */ /* 0x000fc400078e3cff */
[----:B------:R-:W-:Y:S01]  /*7620*/  SHF.R.W.U32 R55, R56, 0xc, R56 ;  /* 0x0000000c38377819 */ /* 0x000fe20000001e38 */
[----:B------:R-:W-:Y:S01]  /*7630*/  IMAD.IADD R56, R42, 0x1, R53 ;  /* 0x000000012a387824 */ /* 0x000fe200078e0235 */
[----:B------:R-:W-:Y:S02]  /*7640*/  LOP3.LUT R59, R58, R43, RZ, 0x3c, !PT ;  /* 0x0000002b3a3b7212 */ /* 0x000fe400078e3cff */
[----:B------:R-:W-:Y:S02]  /*7650*/  SHF.R.W.U32 R57, R57, 0x8, R57 ;  /* 0x0000000839397819 */ /* 0x000fe40000001e39 */
[----:B------:R-:W-:Y:S02]  /*7660*/  IADD3 R58, R55, R46, R25 ;  /* 0x0000002e373a7210 */ /* 0x000fe40007ffe019 */
[----:B------:R-:W-:Y:S01]  /*7670*/  SHF.R.W.U32 R46, R59, 0x8, R59 ;  /* 0x000000083b2e7819 */ /* 0x000fe20000001e3b */
[----:B------:R-:W-:Y:S01]  /*7680*/  IMAD.IADD R48, R48, 0x1, R57 ;  /* 0x0000000130307824 */ /* 0x000fe200078e0239 */
[----:B------:R-:W-:-:S02]  /*7690*/  LOP3.LUT R49, R49, R56, RZ, 0x3c, !PT ;  /* 0x0000003831317212 */ /* 0x000fc400078e3cff */
[----:B------:R-:W-:Y:S01]  /*76a0*/  LOP3.LUT R42, R51, R58, RZ, 0x3c, !PT ;  /* 0x0000003a332a7212 */ /* 0x000fe200078e3cff */
[----:B------:R-:W-:Y:S01]  /*76b0*/  IMAD.IADD R47, R47, 0x1, R46 ;  /* 0x000000012f2f7824 */ /* 0x000fe200078e022e */
[----:B------:R-:W-:Y:S02]  /*76c0*/  SHF.R.W.U32 R49, R49, 0xc, R49 ;  /* 0x0000000c31317819 */ /* 0x000fe40000001e31 */
[----:B------:R-:W-:Y:S02]  /*76d0*/  LOP3.LUT R51, R52, R48, RZ, 0x3c, !PT ;  /* 0x0000003034337212 */ /* 0x000fe400078e3cff */
[----:B------:R-:W-:Y:S02]  /*76e0*/  SHF.R.W.U32 R42, R42, 0x8, R42 ;  /* 0x000000082a2a7819 */ /* 0x000fe40000001e2a */
[----:B------:R-:W-:Y:S02]  /*76f0*/  IADD3 R52, R49, R50, R31 ;  /* 0x0000003231347210 */ /* 0x000fe40007ffe01f */
[----:B------:R-:W-:Y:S01]  /*7700*/  LOP3.LUT R44, R44, R47, RZ, 0x3c, !PT ;  /* 0x0000002f2c2c7212 */ /* 0x000fe200078e3cff */
[----:B------:R-:W-:Y:S01]  /*7710*/  IMAD.IADD R50, R45, 0x1, R42 ;  /* 0x000000012d327824 */ /* 0x000fe200078e022a */
[----:B------:R-:W-:-:S02]  /*7720*/  SHF.R.W.U32 R51, R51, 0x7, R51 ;  /* 0x0000000733337819 */ /* 0x000fc40000001e33 */
[-C--:B------:R-:W-:Y:S02]  /*7730*/  LOP3.LUT R53, R53, R52.reuse, RZ, 0x3c, !PT ;  /* 0x0000003435357212 */ /* 0x080fe400078e3cff */
        /* <DEDUP_REMOVED lines=59> */
[----:B------:R-:W-:-:S02]  /*7af0*/  SHF.R.W.U32 R57, R57, 0x10, R57 ;  /* 0x0000001039397819 */ /* 0x000fc40000001e39 */
[----:B------:R-:W-:Y:S01]  /*7b00*/  LOP3.LUT R51, R52, R45, RZ, 0x3c, !PT ;  /* 0x0000002d34337212 */ /* 0x000fe200078e3cff */
[----:B------:R-:W-:Y:S01]  /*7b10*/  IMAD.IADD R45, R45, 0x1, R55 ;  /* 0x000000012d2d7824 */ /* 0x000fe200078e0237 */
[----:B------:R-:W-:Y:S01]  /*7b20*/  LOP3.LUT R47, R50, R47, RZ, 0x3c, !PT ;  /* 0x0000002f322f7212 */ /* 0x000fe200078e3cff */
[----:B------:R-:W-:Y:S01]  /*7b30*/  IMAD.IADD R43, R43, 0x1, R57 ;  /* 0x000000012b2b7824 */ /* 0x000fe200078e0239 */
[----:B------:R-:W-:Y:S02]  /*7b40*/  SHF.R.W.U32 R51, R51, 0x7, R51 ;  /* 0x0000000733337819 */ /* 0x000fe40000001e33 */
        /* <DEDUP_REMOVED lines=16> */
[----:B------:R-:W-:-:S02]  /*7c50*/  SHF.R.W.U32 R58, R55, 0x8, R55 ;  /* 0x00000008373a7819 */ /* 0x000fc40000001e37 */
[----:B------:R-:W-:Y:S02]  /*7c60*/  IADD3 R55, R54, R50, R19 ;  /* 0x0000003236377210 */ /* 0x000fe40007ffe013 */
[----:B------:R-:W-:Y:S01]  /*7c70*/  SHF.R.W.U32 R50, R57, 0x8, R57 ;  /* 0x0000000839327819 */ /* 0x000fe20000001e39 */
[----:B------:R-:W-:Y:S01]  /*7c80*/  IMAD.IADD R45, R45, 0x1, R58 ;  /* 0x000000012d2d7824 */ /* 0x000fe200078e023a */
[----:B------:R-:W-:Y:S02]  /*7c90*/  LOP3.LUT R51, R51, R56, RZ, 0x3c, !PT ;  /* 0x0000003833337212 */ /* 0x000fe400078e3cff */
[----:B------:R-:W-:Y:S01]  /*7ca0*/  LOP3.LUT R46, R53, R55, RZ, 0x3c, !PT ;  /* 0x00000037352e7212 */ /* 0x000fe200078e3cff */
[----:B------:R-:W-:Y:S01]  /*7cb0*/  IMAD.IADD R43, R43, 0x1, R50 ;  /* 0x000000012b2b7824 */ /* 0x000fe200078e0232 */
[----:B------:R-:W-:Y:S02]  /*7cc0*/  SHF.R.W.U32 R51, R51, 0xc, R51 ;  /* 0x0000000c33337819 */ /* 0x000fe40000001e33 */
        /* <DEDUP_REMOVED lines=18> */
[----:B------:R-:W-:Y:S01]  /*7df0*/  SHF.R.W.U32 R59, R58, 0x10, R58 ;  /* 0x000000103a3b7819 */ /* 0x000fe20000001e3a */
[----:B------:R-:W-:Y:S01]  /*7e00*/  IMAD.IADD R52, R63, 0x1, R56 ;  /* 0x000000013f347824 */ /* 0x000fe200078e0238 */
[----:B------:R-:W-:Y:S02]  /*7e10*/  LOP3.LUT R51, R51, R50, RZ, 0x3c, !PT ;  /* 0x0000003233337212 */ /* 0x000fe400078e3cff */
[----:B------:R-:W-:Y:S01]  /*7e20*/  LOP3.LUT R54, R49, R44, RZ, 0x3c, !PT ;  /* 0x0000002c31367212 */ /* 0x000fe200078e3cff */
[----:B------:R-:W-:Y:S01]  /*7e30*/  IMAD.IADD R44, R50, 0x1, R59 ;  /* 0x00000001322c7824 */ /* 0x000fe200078e023b */
[----:B------:R-:W-:-:S02]  /*7e40*/  SHF.R.W.U32 R50, R51, 0x7, R51 ;  /* 0x0000000733327819 */ /* 0x000fc40000001e33 */
[----:B------:R-:W-:Y:S02]  /*7e50*/  LOP3.LUT R55, R53, R52, RZ, 0x3c, !PT ;  /* 0x0000003435377212 */ /* 0x000fe400078e3cff */
[----:B------:R-:W-:Y:S02]  /*7e60*/  SHF.R.W.U32 R54, R54, 0x10, R54 ;  /* 0x0000001036367819 */ /* 0x000fe40000001e36 */
[----:B------:R-:W-:Y:S02]  /*7e70*/  LOP3.LUT R53, R61, R44, RZ, 0x3c, !PT ;  /* 0x0000002c3d357212 */ /* 0x000fe400078e3cff */
[----:B------:R-:W-:Y:S01]  /*7e80*/  IADD3 R51, R50, R42, R17 ;  /* 0x0000002a32337210 */ /* 0x000fe20007ffe011 */
[----:B------:R-:W-:Y:S01]  /*7e90*/  IMAD.IADD R43, R43, 0x1, R54 ;  /* 0x000000012b2b7824 */ /* 0x000fe200078e0236 */
[----:B------:R-:W-:Y:S02]  /*7ea0*/  SHF.R.W.U32 R55, R55, 0xc, R55 ;  /* 0x0000000c37377819 */ /* 0x000fe40000001e37 */
[----:B------:R-:W-:-:S02]  /*7eb0*/  SHF.R.W.U32 R53, R53, 0xc, R53 ;  /* 0x0000000c35357819 */ /* 0x000fc40000001e35 */
[----:B------:R-:W-:Y:S02]  /*7ec0*/  LOP3.LUT R46, R51, R46, RZ, 0x3c, !PT ;  /* 0x0000002e332e7212 */ /* 0x000fe400078e3cff */
[----:B------:R-:W-:Y:S02]  /*7ed0*/  IADD3 R47, R55, R47, R30 ;  /* 0x0000002f372f7210 */ /* 0x000fe40007ffe01e */
[----:B------:R-:W-:Y:S02]  /*7ee0*/  LOP3.LUT R60, R60, R43, RZ, 0x3c, !PT ;  /* 0x0000002b3c3c7212 */ /* 0x000fe400078e3cff */
[----:B------:R-:W-:Y:S02]  /*7ef0*/  IADD3 R48, R53, R57, R26 ;  /* 0x0000003935307210 */ /* 0x000fe40007ffe01a */
        /* <DEDUP_REMOVED lines=15> */
[----:B------:R-:W-:Y:S02]  /*7ff0*/  LOP3.LUT R53, R53, R44, RZ, 0x3c, !PT ;  /* 0x0000002c35357212 */ /* 0x000fe400078e3cff */
[----:B------:R-:W-:Y:S01]  /*8000*/  IADD3 R55, R50, R51, R18 ;  /* 0x0000003332377210 */ /* 0x000fe20007ffe012 */
[----:B------:R-:W-:Y:S01]  /*8010*/  IMAD.IADD R51, R43, 0x1, R46 ;  /* 0x000000012b337824 */ /* 0x000fe200078e022e */
[----:B------:R-:W-:-:S02]  /*8020*/  SHF.R.W.U32 R52, R52, 0x7, R52 ;  /* 0x0000000734347819 */ /* 0x000fc40000001e34 */
        /* <DEDUP_REMOVED lines=21> */
[----:B------:R-:W-:-:S02]  /*8180*/  IADD3 R47, R54, R47, R10 ;  /* 0x0000002f362f7210 */ /* 0x000fc40007ffe00a */
[----:B------:R-:W-:Y:S01]  /*8190*/  SHF.R.W.U32 R53, R50, 0xc, R50 ;  /* 0x0000000c32357819 */ /* 0x000fe20000001e32 */
[----:B------:R-:W-:Y:S01]  /*81a0*/  IMAD.IADD R50, R42, 0x1, R51 ;  /* 0x000000012a327824 */ /* 0x000fe200078e0233 */
[----:B------:R-:W-:Y:S02]  /*81b0*/  SHF.R.W.U32 R52, R52, 0xc, R52 ;  /* 0x0000000c34347819 */ /* 0x000fe40000001e34 */
[----:B------:R-:W-:Y:S02]  /*81c0*/  LOP3.LUT R57, R47, R46, RZ, 0x3c, !PT ;  /* 0x0000002e2f397212 */ /* 0x000fe400078e3cff */
[----:B------:R-:W-:Y:S02]  /*81d0*/  IADD3 R55, R53, R58, R31 ;  /* 0x0000003a35377210 */ /* 0x000fe40007ffe01f */
[----:B------:R-:W-:Y:S02]  /*81e0*/  LOP3.LUT R46, R59, R50, RZ, 0x3c, !PT ;  /* 0x000000323b2e7212 */ /* 0x000fe400078e3cff */
[----:B------:R-:W-:-:S02]  /*81f0*/  IADD3 R45, R52, R56, R19 ;  /* 0x00000038342d7210 */ /* 0x000fc40007ffe013 */
[----:B------:R-:W-:Y:S02]  /*8200*/  SHF.R.W.U32 R57, R57, 0x10, R57 ;  /* 0x0000001039397819 */ /* 0x000fe40000001e39 */
[----:B------:R-:W-:Y:S02]  /*8210*/  LOP3.LUT R56, R60, R55, RZ, 0x3c, !PT ;  /* 0x000000373c387212 */ /* 0x000fe400078e3cff */
[----:B------:R-:W-:Y:S01]  /*8220*/  SHF.R.W.U32 R46, R46, 0xc, R46 ;  /* 0x0000000c2e2e7819 */ /* 0x000fe20000001e2e */
[----:B------:R-:W-:Y:S01]  /*8230*/  IMAD.IADD R59, R44, 0x1, R57 ;  /* 0x000000012c3b7824 */ /* 0x000fe200078e0239 */
[----:B------:R-:W-:Y:S02]  /*8240*/  LOP3.LUT R61, R62, R45, RZ, 0x3c, !PT ;  /* 0x0000002d3e3d7212 */ /* 0x000fe400078e3cff */
[----:B------:R-:W-:Y:S02]  /*8250*/  SHF.R.W.U32 R56, R56, 0x8, R56 ;  /* 0x0000000838387819 */ /* 0x000fe40000001e38 */
[----:B------:R-:W-:-:S02]  /*8260*/  IADD3 R58, R46, R43, R14 ;  /* 0x0000002b2e3a7210 */ /* 0x000fc40007ffe00e */
[----:B------:R-:W-:Y:S01]  /*8270*/  SHF.R.W.U32 R61, R61, 0x8, R61 ;  /* 0x000000083d3d7819 */ /* 0x000fe20000001e3d */
[----:B------:R-:W-:Y:S01]  /*8280*/  IMAD.IADD R42, R49, 0x1, R56 ;  /* 0x00000001312a7824 */ /* 0x000fe200078e0238 */
[----:B------:R-:W-:Y:S02]  /*8290*/  LOP3.LUT R54, R54, R59, RZ, 0x3c, !PT ;  /* 0x0000003b36367212 */ /* 0x000fe400078e3cff */
[----:B------:R-:W-:Y:S01]  /*82a0*/  LOP3.LUT R43, R51, R58, RZ, 0x3c, !PT ;  /* 0x0000003a332b7212 */ /* 0x000fe200078e3cff */
[----:B------:R-:W-:Y:S01]  /*82b0*/  IMAD.IADD R49, R48, 0x1, R61 ;  /* 0x0000000130317824 */ /* 0x000fe200078e023d */
[----:B------:R-:W-:Y:S02]  /*82c0*/  SHF.R.W.U32 R48, R54, 0xc, R54 ;  /* 0x0000000c36307819 */ /* 0x000fe40000001e36 */
[----:B------:R-:W-:Y:S02]  /*82d0*/  LOP3.LUT R53, R53, R42, RZ, 0x3c, !PT ;  /* 0x0000002a35357212 */ /* 0x000fe400078e3cff */
[----:B------:R-:W-:-:S02]  /*82e0*/  SHF.R.W.U32 R43, R43, 0x8, R43 ;  /* 0x000000082b2b7819 */ /* 0x000fc40000001e2b */
[----:B------:R-:W-:Y:S02]  /*82f0*/  LOP3.LUT R63, R52, R49, RZ, 0x3c, !PT ;  /* 0x00000031343f7212 */ /* 0x000fe400078e3cff */
[----:B------:R-:W-:Y:S02]  /*8300*/  IADD3 R44, R48, R47, R15 ;  /* 0x0000002f302c7210 */ /* 0x000fe40007ffe00f */
[----:B------:R-:W-:Y:S01]  /*8310*/  SHF.R.W.U32 R52, R53, 0x7, R53 ;  /* 0x0000000735347819 */ /* 0x000fe20000001e35 */
[----:B------:R-:W-:Y:S01]  /*8320*/  IMAD.IADD R53, R50, 0x1, R43 ;  /* 0x0000000132357824 */ /* 0x000fe200078e022b */
[----:B------:R-:W-:Y:S02]  /*8330*/  SHF.R.W.U32 R63, R63, 0x7, R63 ;  /* 0x000000073f3f7819 */ /* 0x000fe40000001e3f */
[-C--:B------:R-:W-:Y:S02]  /*8340*/  LOP3.LUT R47, R57, R44.reuse, RZ, 0x3c, !PT ;  /* 0x0000002c392f7212 */ /* 0x080fe400078e3cff */
[----:B------:R-:W-:-:S02]  /*8350*/  IADD3 R44, R52, R44, R27 ;  /* 0x0000002c342c7210 */ /* 0x000fc40007ffe01b */
[----:B------:R-:W-:Y:S02]  /*8360*/  LOP3.LUT R46, R46, R53, RZ, 0x3c, !PT ;  /* 0x000000352e2e7212 */ /* 0x000fe400078e3cff */
[----:B------:R-:W-:Y:S02]  /*8370*/  IADD3 R57, R63, R58, R26 ;  /* 0x0000003a3f397210 */ /* 0x000fe40007ffe01a */
[----:B------:R-:W-:Y:S02]  /*8380*/  SHF.R.W.U32 R47, R47, 0x8, R47 ;  /* 0x000000082f2f7819 */ /* 0x000fe40000001e2f */
[----:B------:R-:W-:Y:S02]  /*8390*/  LOP3.LUT R61, R44, R61, RZ, 0x3c, !PT ;  /* 0x0000003d2c3d7212 */ /* 0x000fe400078e3cff */
[----:B------:R-:W-:Y:S01]  /*83a0*/  SHF.R.W.U32 R50, R46, 0x7, R46 ;  /* 0x000000072e327819 */ /* 0x000fe20000001e2e */
[----:B------:R-:W-:Y:S01]  /*83b0*/  IMAD.IADD R51, R59, 0x1, R47 ;  /* 0x000000013b337824 */ /* 0x000fe200078e022f */
[----:B------:R-:W-:-:S02]  /*83c0*/  LOP3.LUT R56, R57, R56, RZ, 0x3c, !PT ;  /* 0x0000003839387212 */ /* 0x000fc400078e3cff */
        /* <DEDUP_REMOVED lines=17> */
[----:B------:R-:W-:Y:S02]  /*84e0*/  LOP3.LUT R56, R50, R49, RZ, 0x3c, !PT ;  /* 0x0000003132387212 */ /* 0x000fe400078e3cff */
[----:B------:R-:W-:Y:S02]  /*84f0*/  SHF.R.W.U32 R43, R43, 0x10, R43 ;  /* 0x000000102b2b7819 */ /* 0x000fe40000001e2b */
[----:B------:R-:W-:Y:S02]  /*8500*/  IADD3 R50, R52, R57, R11 ;  /* 0x0000003934327210 */ /* 0x000fe40007ffe00b */
        /* <DEDUP_REMOVED lines=156> */
[----:B------:R-:W-:Y:S02]  /*8ed0*/  SHF.R.W.U32 R45, R51, 0x8, R51 ;  /* 0x00000008332d7819 */ /* 0x000fe40000001e33 */
[----:B------:R-:W-:Y:S02]  /*8ee0*/  LOP3.LUT R52, R52, R43, RZ, 0x3c, !PT ;  /* 0x0000002b34347212 */ /* 0x000fe400078e3cff */
[----:B------:R-:W-:Y:S02]  /*8ef0*/  LOP3.LUT R46, R49, R44, RZ, 0x3c, !PT ;  /* 0x0000002c312e7212 */ /* 0x000fe400078e3cff */
[----:B------:R-:W-:Y:S01]  /*8f00*/  IADD3 R62, R50, R47, R18 ;  /* 0x0000002f323e7210 */ /* 0x000fe20007ffe012 */
[----:B------:R-:W-:Y:S01]  /*8f10*/  IMAD.IADD R47, R48, 0x1, R45 ;  /* 0x00000001302f7824 */ /* 0x000fe200078e022d */
[----:B------:R-:W-:-:S02]  /*8f20*/  SHF.R.W.U32 R49, R52, 0x7, R52 ;  /* 0x0000000734317819 */ /* 0x000fc40000001e34 */
[----:B------:R-:W-:Y:S02]  /*8f30*/  SHF.R.W.U32 R48, R46, 0x7, R46 ;  /* 0x000000072e307819 */ /* 0x000fe40000001e2e */
[-C--:B------:R-:W-:Y:S02]  /*8f40*/  LOP3.LUT R59, R59, R62.reuse, RZ, 0x3c, !PT ;  /* 0x0000003e3b3b7212 */ /* 0x080fe400078e3cff */
        /* <DEDUP_REMOVED lines=18> */
[----:B------:R-:W-:Y:S01]  /*9070*/  LOP3.LUT R52, R48, R47, RZ, 0x3c, !PT ;  /* 0x0000002f30347212 */ /* 0x000fe200078e3cff */
[----:B------:R-:W-:Y:S01]  /*9080*/  IMAD.IADD R44, R44, 0x1, R51 ;  /* 0x000000012c2c7824 */ /* 0x000fe200078e0233 */
[----:B------:R-:W-:-:S02]  /*9090*/  IADD3 R48, R50, R42, R11 ;  /* 0x0000002a32307210 */ /* 0x000fc40007ffe00b */
[----:B------:R-:W-:Y:S02]  /*90a0*/  SHF.R.W.U32 R53, R49, 0xc, R49 ;  /* 0x0000000c31357819 */ /* 0x000fe40000001e31 */
        /* <DEDUP_REMOVED lines=18> */
[----:B------:R-:W-:Y:S02]  /*91d0*/  SHF.R.W.U32 R43, R43, 0x8, R43 ;  /* 0x000000082b2b7819 */ /* 0x000fe40000001e2b */
[----:B------:R-:W-:-:S02]  /*91e0*/  LOP3.LUT R51, R53, R42, RZ, 0x3c, !PT ;  /* 0x0000002a35337212 */ /* 0x000fc400078e3cff */
[----:B------:R-:W-:Y:S01]  /*91f0*/  LOP3.LUT R52, R52, R47, RZ, 0x3c, !PT ;  /* 0x0000002f34347212 */ /* 0x000fe200078e3cff */
[----:B------:R-:W-:Y:S01]  /*9200*/  IMAD.IADD R50, R44, 0x1, R43 ;  /* 0x000000012c327824 */ /* 0x000fe200078e022b */
[----:B------:R-:W-:Y:S02]  /*9210*/  IADD3 R53, R61, R48, R30 ;  /* 0x000000303d357210 */ /* 0x000fe40007ffe01e */
[----:B------:R-:W-:Y:S02]  /*9220*/  SHF.R.W.U32 R51, R51, 0x7, R51 ;  /* 0x0000000733337819 */ /* 0x000fe40000001e33 */
[----:B------:R-:W-:Y:S02]  /*9230*/  SHF.R.W.U32 R48, R52, 0x7, R52 ;  /* 0x0000000734307819 */ /* 0x000fe40000001e34 */
[----:B------:R-:W-:Y:S02]  /*9240*/  LOP3.LUT R46, R46, R53, RZ, 0x3c, !PT ;  /* 0x000000352e2e7212 */ /* 0x000fe400078e3cff */
        /* <DEDUP_REMOVED lines=89> */
[----:B------:R-:W-:-:S02]  /*97e0*/  LOP3.LUT R43, R43, R10, RZ, 0x3c, !PT ;  /* 0x0000000a2b2b7212 */ /* 0x000fc400078e3cff */
[----:B------:R-:W-:Y:S01]  /*97f0*/  IADD3 R25, R46, R25, R31 ;  /* 0x000000192e197210 */ /* 0x000fe20007ffe01f */
[----:B------:R-:W-:Y:S01]  /*9800*/  IMAD.IADD R50, R42, 0x1, R11 ;  /* 0x000000012a327824 */ /* 0x000fe200078e020b */
[----:B------:R-:W-:Y:S02]  /*9810*/  SHF.R.W.U32 R42, R43, 0x7, R43 ;  /* 0x000000072b2a7819 */ /* 0x000fe40000001e2b */
[-C--:B------:R-:W-:Y:S02]  /*9820*/  LOP3.LUT R19, R19, R25.reuse, RZ, 0x3c, !PT ;  /* 0x0000001913137212 */ /* 0x080fe400078e3cff */
[----:B------:R-:W-:Y:S02]  /*9830*/  LOP3.LUT R51, R51, R48, RZ, 0x3c, !PT ;  /* 0x0000003033337212 */ /* 0x000fe400078e3cff */
[----:B------:R-:W-:Y:S02]  /*9840*/  IADD3 R30, R42, R25, R30 ;  /* 0x000000192a1e7210 */ /* 0x000fe40007ffe01e */
[----:B------:R-:W-:-:S02]  /*9850*/  SHF.R.W.U32 R19, R19, 0x8, R19 ;  /* 0x0000000813137819 */ /* 0x000fc40000001e13 */
[----:B------:R-:W-:Y:S02]  /*9860*/  SHF.R.W.U32 R54, R51, 0x7, R51 ;  /* 0x0000000733367819 */ /* 0x000fe40000001e33 */
[----:B------:R-:W-:Y:S01]  /*9870*/  LOP3.LUT R25, R30, R15, RZ, 0x3c, !PT ;  /* 0x0000000f1e197212 */ /* 0x000fe200078e3cff */
[----:B------:R-:W-:Y:S01]  /*9880*/  IMAD.IADD R15, R44, 0x1, R19 ;  /* 0x000000012c0f7824 */ /* 0x000fe200078e0213 */
[----:B------:R-:W-:Y:S02]  /*9890*/  IADD3 R17, R54, R49, R17 ;  /* 0x0000003136117210 */ /* 0x000fe40007ffe011 */
[----:B------:R-:W-:Y:S02]  /*98a0*/  LOP3.LUT R45, R45, R50, RZ, 0x3c, !PT ;  /* 0x000000322d2d7212 */ /* 0x000fe400078e3cff */
[----:B------:R-:W-:Y:S02]  /*98b0*/  LOP3.LUT R52, R17, R52, RZ, 0x3c, !PT ;  /* 0x0000003411347212 */ /* 0x000fe400078e3cff */
[----:B------:R-:W-:-:S02]  /*98c0*/  LOP3.LUT R46, R46, R15, RZ, 0x3c, !PT ;  /* 0x0000000f2e2e7212 */ /* 0x000fc400078e3cff */
[----:B------:R-:W-:Y:S02]  /*98d0*/  SHF.R.W.U32 R45, R45, 0x7, R45 ;  /* 0x000000072d2d7819 */ /* 0x000fe40000001e2d */
[----:B------:R-:W-:Y:S02]  /*98e0*/  SHF.R.W.U32 R52, R52, 0x10, R52 ;  /* 0x0000001034347819 */ /* 0x000fe40000001e34 */
[----:B------:R-:W-:Y:S02]  /*98f0*/  SHF.R.W.U32 R46, R46, 0x7, R46 ;  /* 0x000000072e2e7819 */ /* 0x000fe40000001e2e */
[----:B------:R-:W-:Y:S02]  /*9900*/  SHF.R.W.U32 R25, R25, 0x10, R25 ;  /* 0x0000001019197819 */ /* 0x000fe40000001e19 */
[----:B------:R-:W-:Y:S01]  /*9910*/  IADD3 R16, R45, R14, R16 ;  /* 0x0000000e2d107210 */ /* 0x000fe20007ffe010 */
[----:B------:R-:W-:Y:S01]  /*9920*/  IMAD.IADD R14, R15, 0x1, R52 ;  /* 0x000000010f0e7824 */ /* 0x000fe200078e0234 */
[----:B------:R-:W-:Y:S01]  /*9930*/  IADD3 R8, R46, R8, R9 ;  /* 0x000000082e087210 */ /* 0x000fe20007ffe009 */
[----:B------:R-:W-:Y:S01]  /*9940*/  IMAD.IADD R15, R50, 0x1, R25 ;  /* 0x00000001320f7824 */ /* 0x000fe200078e0219 */
        /* <DEDUP_REMOVED lines=9> */
[----:B------:R-:W-:Y:S01]  /*99e0*/  IMAD.IADD R49, R10, 0x1, R47 ;  /* 0x000000010a317824 */ /* 0x000fe200078e022f */
[----:B------:R-:W-:-:S02]  /*99f0*/  IADD3 R18, R54, R17, R18 ;  /* 0x0000001136127210 */ /* 0x000fc40007ffe012 */
[----:B------:R-:W-:Y:S02]  /*9a00*/  IADD3 R24, R19, R30, R24 ;  /* 0x0000001e13187210 */ /* 0x000fe40007ffe018 */
[----:B------:R-:W-:Y:S02]  /*9a10*/  LOP3.LUT R45, R45, R48, RZ, 0x3c, !PT ;  /* 0x000000302d2d7212 */ /* 0x000fe400078e3cff */
[----:B------:R-:W-:Y:S02]  /*9a20*/  LOP3.LUT R52, R52, R18, RZ, 0x3c, !PT ;  /* 0x0000001234347212 */ /* 0x000fe400078e3cff */
[----:B------:R-:W-:Y:S02]  /*9a30*/  LOP3.LUT R46, R46, R49, RZ, 0x3c, !PT ;  /* 0x000000312e2e7212 */ /* 0x000fe400078e3cff */
[----:B------:R-:W-:Y:S02]  /*9a40*/  LOP3.LUT R25, R25, R24, RZ, 0x3c, !PT ;  /* 0x0000001819197212 */ /* 0x000fe400078e3cff */
[----:B------:R-:W-:-:S02]  /*9a50*/  SHF.R.W.U32 R45, R45, 0xc, R45 ;  /* 0x0000000c2d2d7819 */ /* 0x000fc40000001e2d */
[----:B------:R-:W-:Y:S02]  /*9a60*/  SHF.R.W.U32 R43, R52, 0x8, R52 ;  /* 0x00000008342b7819 */ /* 0x000fe40000001e34 */
[----:B------:R-:W-:Y:S02]  /*9a70*/  SHF.R.W.U32 R46, R46, 0xc, R46 ;  /* 0x0000000c2e2e7819 */ /* 0x000fe40000001e2e */
[----:B------:R-:W-:Y:S01]  /*9a80*/  SHF.R.W.U32 R10, R25, 0x8, R25 ;  /* 0x00000008190a7819 */ /* 0x000fe20000001e19 */
[----:B------:R-:W-:Y:S01]  /*9a90*/  IMAD.IADD R11, R14, 0x1, R43 ;  /* 0x000000010e0b7824 */ /* 0x000fe200078e022b */
[----:B------:R-:W-:Y:S01]  /*9aa0*/  IADD3 R26, R45, R16, R26 ;  /* 0x000000102d1a7210 */ /* 0x000fe20007ffe01a */
[----:B------:R-:W-:Y:S01]  /*9ab0*/  IMAD.SHL.U32 R16, R41, 0x10, RZ ;  /* 0x0000001029107824 */ /* 0x000fe200078e00ff */
[----:B------:R-:W-:Y:S01]  /*9ac0*/  IADD3 R27, R46, R8, R27 ;  /* 0x000000082e1b7210 */ /* 0x000fe20007ffe01b */
[----:B------:R-:W-:Y:S01]  /*9ad0*/  IMAD.IADD R15, R15, 0x1, R10 ;  /* 0x000000010f0f7824 */ /* 0x000fe200078e020a */
[----:B------:R-:W-:-:S02]  /*9ae0*/  LOP3.LUT R31, R31, R26, RZ, 0x3c, !PT ;  /* 0x0000001a1f1f7212 */ /* 0x000fc400078e3cff */
[----:B------:R-:W-:Y:S02]  /*9af0*/  LOP3.LUT R47, R47, R27, RZ, 0x3c, !PT ;  /* 0x0000001b2f2f7212 */ /* 0x000fe400078e3cff */
[-C--:B------:R-:W-:Y:S02]  /*9b00*/  LOP3.LUT R54, R54, R11.reuse, RZ, 0x3c, !PT ;  /* 0x0000000b36367212 */ /* 0x080fe400078e3cff */
[-C--:B------:R-:W-:Y:S02]  /*9b10*/  LOP3.LUT R9, R24, R11.reuse, RZ, 0x3c, !PT ;  /* 0x0000000b18097212 */ /* 0x080fe400078e3cff */
[----:B------:R-:W-:Y:S02]  /*9b20*/  LOP3.LUT R34, R34, R11, RZ, 0x3c, !PT ;  /* 0x0000000b22227212 */ /* 0x000fe400078e3cff */
[----:B------:R-:W-:Y:S02]  /*9b30*/  LOP3.LUT R11, R18, R15, RZ, 0x3c, !PT ;  /* 0x0000000f120b7212 */ /* 0x000fe400078e3cff */
[----:B------:R-:W-:-:S02]  /*9b40*/  SHF.R.W.U32 R17, R31, 0x8, R31 ;  /* 0x000000081f117819 */ /* 0x000fc40000001e1f */
[----:B------:R-:W-:Y:S02]  /*9b50*/  SHF.R.W.U32 R18, R47, 0x8, R47 ;  /* 0x000000082f127819 */ /* 0x000fe40000001e2f */
[----:B------:R-:W-:Y:S01]  /*9b60*/  ISETP.GE.AND P0, PT, R16, R29, PT ;  /* 0x0000001d1000720c */ /* 0x000fe20003f06270 */
[----:B------:R-:W-:Y:S01]  /*9b70*/  IMAD.IADD R8, R48, 0x1, R17 ;  /* 0x0000000130087824 */ /* 0x000fe200078e0211 */
[-C--:B------:R-:W-:Y:S01]  /*9b80*/  LOP3.LUT R19, R19, R15.reuse, RZ, 0x3c, !PT ;  /* 0x0000000f13137212 */ /* 0x080fe200078e3cff */
[----:B------:R-:W-:Y:S01]  /*9b90*/  IMAD.IADD R49, R49, 0x1, R18 ;  /* 0x0000000131317824 */ /* 0x000fe200078e0212 */
[----:B------:R-:W-:Y:S02]  /*9ba0*/  LOP3.LUT R4, R4, R15, RZ, 0x3c, !PT ;  /* 0x0000000f04047212 */ /* 0x000fe400078e3cff */
[----:B------:R-:W-:Y:S02]  /*9bb0*/  LOP3.LUT R45, R45, R8, RZ, 0x3c, !PT ;  /* 0x000000082d2d7212 */ /* 0x000fe400078e3cff */
[----:B------:R-:W-:-:S02]  /*9bc0*/  LOP3.LUT R46, R46, R49, RZ, 0x3c, !PT ;  /* 0x000000312e2e7212 */ /* 0x000fc400078e3cff */
[----:B------:R-:W-:Y:S02]  /*9bd0*/  SHF.R.W.U32 R14, R19, 0x7, R19 ;  /* 0x00000007130e7819 */ /* 0x000fe40000001e13 */
[----:B------:R-:W-:Y:S02]  /*9be0*/  SHF.R.W.U32 R19, R54, 0x7, R54 ;  /* 0x0000000736137819 */ /* 0x000fe40000001e36 */
[----:B------:R-:W-:Y:S02]  /*9bf0*/  SHF.R.W.U32 R15, R45, 0x7, R45 ;  /* 0x000000072d0f7819 */ /* 0x000fe40000001e2d */
[----:B------:R-:W-:Y:S02]  /*9c00*/  SHF.R.W.U32 R46, R46, 0x7, R46 ;  /* 0x000000072e2e7819 */ /* 0x000fe40000001e2e */
[----:B------:R-:W-:Y:S02]  /*9c10*/  LOP3.LUT R5, R5, R8, RZ, 0x3c, !PT ;  /* 0x0000000805057212 */ /* 0x000fe400078e3cff */
[----:B------:R-:W-:-:S02]  /*9c20*/  LOP3.LUT R6, R6, R17, RZ, 0x3c, !PT ;  /* 0x0000001106067212 */ /* 0x000fc400078e3cff */
[----:B------:R-:W-:Y:S02]  /*9c30*/  LOP3.LUT R8, R27, R8, RZ, 0x3c, !PT ;  /* 0x000000081b087212 */ /* 0x000fe400078e3cff */
[-C--:B------:R-:W-:Y:S02]  /*9c40*/  LOP3.LUT R13, R13, R10.reuse, RZ, 0x3c, !PT ;  /* 0x0000000a0d0d7212 */ /* 0x080fe400078e3cff */
[-C--:B------:R-:W-:Y:S02]  /*9c50*/  LOP3.LUT R7, R7, R43.reuse, RZ, 0x3c, !PT ;  /* 0x0000002b07077212 */ /* 0x080fe400078e3cff */
[----:B------:R-:W-:Y:S02]  /*9c60*/  LOP3.LUT R14, R14, R43, RZ, 0x3c, !PT ;  /* 0x0000002b0e0e7212 */ /* 0x000fe400078e3cff */
[----:B------:R-:W-:Y:S02]  /*9c70*/  LOP3.LUT R10, R19, R10, RZ, 0x3c, !PT ;  /* 0x0000000a130a7212 */ /* 0x000fe400078e3cff */
[----:B------:R-:W-:-:S02]  /*9c80*/  LOP3.LUT R15, R15, R18, RZ, 0x3c, !PT ;  /* 0x000000120f0f7212 */ /* 0x000fc400078e3cff */
[----:B------:R-:W-:Y:S02]  /*9c90*/  LOP3.LUT R12, R12, R18, RZ, 0x3c, !PT ;  /* 0x000000120c0c7212 */ /* 0x000fe400078e3cff */
[-C--:B------:R-:W-:Y:S02]  /*9ca0*/  LOP3.LUT R27, R26, R49.reuse, RZ, 0x3c, !PT ;  /* 0x000000311a1b7212 */ /* 0x080fe400078e3cff */
[----:B------:R-:W-:Y:S02]  /*9cb0*/  LOP3.LUT R35, R35, R49, RZ, 0x3c, !PT ;  /* 0x0000003123237212 */ /* 0x000fe400078e3cff */
[----:B------:R-:W-:Y:S01]  /*9cc0*/  LOP3.LUT R17, R46, R17, RZ, 0x3c, !PT ;  /* 0x000000112e117212 */ /* 0x000fe200078e3cff */
[----:B------:R-:W-:Y:S05]  /*9cd0*/  @P0 BRA `(.L_x_9) ;  /* 0x000019b000000947 */ /* 0x000fea0003800000 */
[C---:B------:R-:W-:Y:S01]  /*9ce0*/  IADD3 R18, R40.reuse, 0x1, RZ ;  /* 0x0000000128127810 */ /* 0x040fe20007ffe0ff */
[----:B------:R-:W-:Y:S01]  /*9cf0*/  IMAD R39, R39, 0x100, R16 ;  /* 0x0000010027277824 */ /* 0x000fe200078e0210 */
[----:B------:R-:W-:Y:S02]  /*9d00*/  IADD3 R24, R40, 0x2, RZ ;  /* 0x0000000228187810 */ /* 0x000fe40007ffe0ff */
[----:B------:R-:W-:-:S02]  /*9d10*/  LOP3.LUT R19, R9, 0xff00, RZ, 0xc0, !PT ;  /* 0x0000ff0009137812 */ /* 0x000fc400078ec0ff */
[-C--:B------:R-:W-:Y:S02]  /*9d20*/  ISETP.GE.AND P0, PT, R18, R21.reuse, PT ;  /* 0x000000151200720c */ /* 0x080fe40003f06270 */
[----:B------:R-:W-:Y:S02]  /*9d30*/  ISETP.GE.AND P1, PT, R24, R21, PT ;  /* 0x000000151800720c */ /* 0x000fe40003f26270 */
[----:B------:R-:W-:Y:S02]  /*9d40*/  IADD3 R18, R40, 0x3, RZ ;  /* 0x0000000328127810 */ /* 0x000fe40007ffe0ff */
[C---:B------:R-:W-:Y:S02]  /*9d50*/  LOP3.LUT R24, R9.reuse, 0xff0000, RZ, 0xc0, !PT ;  /* 0x00ff000009187812 */ /* 0x040fe400078ec0ff */
[----:B------:R-:W-:Y:S02]  /*9d60*/  LOP3.LUT R25, R9, 0xff000000, RZ, 0xc0, !PT ;  /* 0xff00000009197812 */ /* 0x000fe400078ec0ff */
[----:B------:R-:W-:-:S02]  /*9d70*/  LOP3.LUT R19, R19, 0x8000, RZ, 0x3c, !PT ;  /* 0x0000800013137812 */ /* 0x000fc400078e3cff */
[----:B------:R-:W-:Y:S02]  /*9d80*/  ISETP.GE.AND P3, PT, R18, R21, PT ;  /* 0x000000151200720c */ /* 0x000fe40003f66270 */
[----:B------:R-:W-:Y:S02]  /*9d90*/  LOP3.LUT R24, R24, 0x800000, RZ, 0x3c, !PT ;  /* 0x0080000018187812 */ /* 0x000fe400078e3cff */
[----:B------:R-:W-:Y:S02]  /*9da0*/  LOP3.LUT R25, R25, 0x80000000, RZ, 0x3c, !PT ;  /* 0x8000000019197812 */ /* 0x000fe400078e3cff */
[----:B------:R-:W-:Y:S02]  /*9db0*/  SEL R18, R19, 0x8000, !P0 ;  /* 0x0000800013127807 */ /* 0x000fe40004000000 */
[----:B------:R-:W-:Y:S02]  /*9dc0*/  SEL R24, R24, 0x800000, !P1 ;  /* 0x0080000018187807 */ /* 0x000fe40004800000 */
[----:B------:R-:W-:-:S02]  /*9dd0*/  SEL R25, R25, 0x80000000, !P3 ;  /* 0x8000000019197807 */ /* 0x000fc40005800000 */
[----:B------:R-:W-:Y:S02]  /*9de0*/  LOP3.LUT R18, R18, 0xff, R9, 0xf8, !PT ;  /* 0x000000ff12127812 */ /* 0x000fe400078ef809 */
[----:B------:R-:W-:Y:S02]  /*9df0*/  LEA R9, R39, 0x640, 0x2 ;  /* 0x0000064027097811 */ /* 0x000fe400078e10ff */
[----:B------:R-:W-:Y:S02]  /*9e00*/  LOP3.LUT R18, R25, R18, R24, 0xfe, !PT ;  /* 0x0000001219127212 */ /* 0x000fe400078efe18 */
[----:B------:R-:W-:Y:S02]  /*9e10*/  IADD3 R24, R16, 0x1, RZ ;  /* 0x0000000110187810 */ /* 0x000fe40007ffe0ff */
[----:B------:R-:W-:Y:S02]  /*9e20*/  LOP3.LUT R18, R18, 0x80, RZ, 0x3c, !PT ;  /* 0x0000008012127812 */ /* 0x000fe400078e3cff */
[----:B------:R-:W-:-:S03]  /*9e30*/  ISETP.GE.AND P0, PT, R24, R29, PT ;  /* 0x0000001d1800720c */ /* 0x000fc60003f06270 */
[----:B------:R1:W-:Y:S10]  /*9e40*/  STS [R39.X4+0x640], R18 ;  /* 0x0006401227007388 */ /* 0x0003f40000004800 */
[----:B------:R-:W-:Y:S05]  /*9e50*/  @P0 BRA `(.L_x_9) ;  /* 0x0000183000000947 */ /* 0x000fea0003800000 */
[C---:B-1----:R-:W-:Y:S02]  /*9e60*/  IADD3 R18, R40.reuse, 0x4, RZ ;  /* 0x0000000428127810 */ /* 0x042fe40007ffe0ff */
[----:B------:R-:W-:-:S02]  /*9e70*/  IADD3 R24, R40, 0x5, RZ ;  /* 0x0000000528187810 */ /* 0x000fc40007ffe0ff */
[-C--:B------:R-:W-:Y:S02]  /*9e80*/  ISETP.GE.AND P0, PT, R18, R21.reuse, PT ;  /* 0x000000151200720c */ /* 0x080fe40003f06270 */
[----:B------:R-:W-:Y:S02]  /*9e90*/  ISETP.GE.AND P1, PT, R24, R21, PT ;  /* 0x000000151800720c */ /* 0x000fe40003f26270 */
[C---:B------:R-:W-:Y:S02]  /*9ea0*/  IADD3 R18, R40.reuse, 0x7, RZ ;  /* 0x0000000728127810 */ /* 0x040fe40007ffe0ff */
[----:B------:R-:W-:Y:S02]  /*9eb0*/  IADD3 R26, R40, 0x6, RZ ;  /* 0x00000006281a7810 */ /* 0x000fe40007ffe0ff */
[C---:B------:R-:W-:Y:S02]  /*9ec0*/  LOP3.LUT R19, R27.reuse, 0xff00, RZ, 0xc0, !PT ;  /* 0x0000ff001b137812 */ /* 0x040fe400078ec0ff */
[----:B------:R-:W-:-:S02]  /*9ed0*/  LOP3.LUT R24, R27, 0xff0000, RZ, 0xc0, !PT ;  /* 0x00ff00001b187812 */ /* 0x000fc400078ec0ff */
[-C--:B------:R-:W-:Y:S02]  /*9ee0*/  ISETP.GE.AND P4, PT, R18, R21.reuse, PT ;  /* 0x000000151200720c */ /* 0x080fe40003f86270 */
[----:B------:R-:W-:Y:S02]  /*9ef0*/  ISETP.GE.AND P3, PT, R26, R21, PT ;  /* 0x000000151a00720c */ /* 0x000fe40003f66270 */
[----:B------:R-:W-:Y:S02]  /*9f00*/  LOP3.LUT R25, R27, 0xff000000, RZ, 0xc0, !PT ;  /* 0xff0000001b197812 */ /* 0x000fe400078ec0ff */
[----:B------:R-:W-:Y:S02]  /*9f10*/  LOP3.LUT R19, R19, 0x8000, RZ, 0x3c, !PT ;  /* 0x0000800013137812 */ /* 0x000fe400078e3cff */
[----:B------:R-:W-:Y:S02]  /*9f20*/  LOP3.LUT R24, R24, 0x800000, RZ, 0x3c, !PT ;  /* 0x0080000018187812 */ /* 0x000fe400078e3cff */
[----:B------:R-:W-:-:S02]  /*9f30*/  LOP3.LUT R18, R27, 0xff, RZ, 0xc0, !PT ;  /* 0x000000ff1b127812 */ /* 0x000fc400078ec0ff */
[----:B------:R-:W-:Y:S02]  /*9f40*/  LOP3.LUT R25, R25, 0x80000000, RZ, 0x3c, !PT ;  /* 0x8000000019197812 */ /* 0x000fe400078e3cff */
[----:B------:R-:W-:Y:S02]  /*9f50*/  SEL R19, R19, 0x8000, !P1 ;  /* 0x0000800013137807 */ /* 0x000fe40004800000 */
[----:B------:R-:W-:Y:S02]  /*9f60*/  SEL R24, R24, 0x800000, !P3 ;  /* 0x0080000018187807 */ /* 0x000fe40005800000 */
[----:B------:R-:W-:Y:S02]  /*9f70*/  SEL R18, R18, RZ, !P0 ;  /* 0x000000ff12127207 */ /* 0x000fe40004000000 */
[----:B------:R-:W-:Y:S02]  /*9f80*/  SEL R25, R25, 0x80000000, !P4 ;  /* 0x8000000019197807 */ /* 0x000fe40006000000 */
[----:B------:R-:W-:-:S02]  /*9f90*/  IADD3 R18, R24, R19, R18 ;  /* 0x0000001318127210 */ /* 0x000fc40007ffe012 */
[----:B------:R-:W-:-:S03]  /*9fa0*/  IADD3 R24, R16, 0x2, RZ ;  /* 0x0000000210187810 */ /* 0x000fc60007ffe0ff */
[----:B------:R-:W-:Y:S01]  /*9fb0*/  IMAD.IADD R18, R25, 0x1, R18 ;  /* 0x0000000119127824 */ /* 0x000fe200078e0212 */
[----:B------:R-:W-:-:S04]  /*9fc0*/  ISETP.GE.AND P0, PT, R24, R29, PT ;  /* 0x0000001d1800720c */ /* 0x000fc80003f06270 */
[----:B------:R-:W-:-:S05]  /*9fd0*/  LOP3.LUT R18, R18, 0x80, RZ, 0x3c, !PT ;  /* 0x0000008012127812 */ /* 0x000fca00078e3cff */
[----:B------:R1:W-:Y:S04]  /*9fe0*/  STS [R9+0x4], R18 ;  /* 0x0000041209007388 */ /* 0x0003e80000000800 */
[----:B------:R-:W-:Y:S05]  /*9ff0*/  @P0 BRA `(.L_x_9) ;  /* 0x0000169000000947 */ /* 0x000fea0003800000 */
[C---:B-1----:R-:W-:Y:S02]  /*a000*/  IADD3 R18, R40.reuse, 0x8, RZ ;  /* 0x0000000828127810 */ /* 0x042fe40007ffe0ff */
[----:B------:R-:W-:Y:S02]  /*a010*/  IADD3 R24, R40, 0x9, RZ ;  /* 0x0000000928187810 */ /* 0x000fe40007ffe0ff */
[----:B------:R-:W-:Y:S02]  /*a020*/  ISETP.GE.AND P0, PT, R18, R21, PT ;  /* 0x000000151200720c */ /* 0x000fe40003f06270 */
[----:B------:R-:W-:-:S02]  /*a030*/  IADD3 R18, R40, 0xb, RZ ;  /* 0x0000000b28127810 */ /* 0x000fc40007ffe0ff */
[-C--:B------:R-:W-:Y:S02]  /*a040*/  ISETP.GE.AND P1, PT, R24, R21.reuse, PT ;  /* 0x000000151800720c */ /* 0x080fe40003f26270 */
[----:B------:R-:W-:Y:S02]  /*a050*/  IADD3 R26, R40, 0xa, RZ ;  /* 0x0000000a281a7810 */ /* 0x000fe40007ffe0ff */
[C---:B------:R-:W-:Y:S02]  /*a060*/  LOP3.LUT R19, R11.reuse, 0xff00, RZ, 0xc0, !PT ;  /* 0x0000ff000b137812 */ /* 0x040fe400078ec0ff */
[C---:B------:R-:W-:Y:S02]  /*a070*/  LOP3.LUT R24, R11.reuse, 0xff0000, RZ, 0xc0, !PT ;  /* 0x00ff00000b187812 */ /* 0x040fe400078ec0ff */
[----:B------:R-:W-:Y:S02]  /*a080*/  ISETP.GE.AND P4, PT, R18, R21, PT ;  /* 0x000000151200720c */ /* 0x000fe40003f86270 */
[----:B------:R-:W-:-:S02]  /*a090*/  LOP3.LUT R18, R11, 0xff000000, RZ, 0xc0, !PT ;  /* 0xff0000000b127812 */ /* 0x000fc400078ec0ff */
[----:B------:R-:W-:Y:S02]  /*a0a0*/  ISETP.GE.AND P3, PT, R26, R21, PT ;  /* 0x000000151a00720c */ /* 0x000fe40003f66270 */
[----:B------:R-:W-:Y:S02]  /*a0b0*/  LOP3.LUT R19, R19, 0x8000, RZ, 0x3c, !PT ;  /* 0x0000800013137812 */ /* 0x000fe400078e3cff */
[----:B------:R-:W-:Y:S02]  /*a0c0*/  LOP3.LUT R24, R24, 0x800000, RZ, 0x3c, !PT ;  /* 0x0080000018187812 */ /* 0x000fe400078e3cff */
[----:B------:R-:W-:Y:S02]  /*a0d0*/  LOP3.LUT R11, R11, 0xff, RZ, 0xc0, !PT ;  /* 0x000000ff0b0b7812 */ /* 0x000fe400078ec0ff */
[----:B------:R-:W-:Y:S02]  /*a0e0*/  LOP3.LUT R25, R18, 0x80000000, RZ, 0x3c, !PT ;  /* 0x8000000012197812 */ /* 0x000fe400078e3cff */
[----:B------:R-:W-:-:S02]  /*a0f0*/  SEL R18, R19, 0x8000, !P1 ;  /* 0x0000800013127807 */ /* 0x000fc40004800000 */
[----:B------:R-:W-:Y:S02]  /*a100*/  SEL R24, R24, 0x800000, !P3 ;  /* 0x0080000018187807 */ /* 0x000fe40005800000 */
[----:B------:R-:W-:Y:S02]  /*a110*/  SEL R11, R11, RZ, !P0 ;  /* 0x000000ff0b0b7207 */ /* 0x000fe40004000000 */
[----:B------:R-:W-:Y:S02]  /*a120*/  SEL R25, R25, 0x80000000, !P4 ;  /* 0x8000000019197807 */ /* 0x000fe40006000000 */
[----:B------:R-:W-:Y:S02]  /*a130*/  IADD3 R18, R24, R18, R11 ;  /* 0x0000001218127210 */ /* 0x000fe40007ffe00b */
        /* <DEDUP_REMOVED lines=10> */
[----:B------:R-:W-:Y:S02]  /*a1e0*/  IADD3 R26, R40, 0xe, RZ ;  /* 0x0000000e281a7810 */ /* 0x000fe40007ffe0ff */
[C---:B------:R-:W-:Y:S02]  /*a1f0*/  LOP3.LUT R11, R8.reuse, 0xff00, RZ, 0xc0, !PT ;  /* 0x0000ff00080b7812 */ /* 0x040fe400078ec0ff */
[----:B------:R-:W-:Y:S02]  /*a200*/  LOP3.LUT R19, R8, 0xff0000, RZ, 0xc0, !PT ;  /* 0x00ff000008137812 */ /* 0x000fe400078ec0ff */
[-C--:B------:R-:W-:Y:S02]  /*a210*/  ISETP.GE.AND P4, PT, R18, R21.reuse, PT ;  /* 0x000000151200720c */ /* 0x080fe40003f86270 */
[----:B------:R-:W-:Y:S02]  /*a220*/  LOP3.LUT R18, R8, 0xff000000, RZ, 0xc0, !PT ;  /* 0xff00000008127812 */ /* 0x000fe400078ec0ff */
[----:B------:R-:W-:-:S02]  /*a230*/  ISETP.GE.AND P1, PT, R24, R21, PT ;  /* 0x000000151800720c */ /* 0x000fc40003f26270 */
        /* <DEDUP_REMOVED lines=9> */
[----:B------:R-:W-:-:S05]  /*a2d0*/  IADD3 R11, R19, R11, R8 ;  /* 0x0000000b130b7210 */ /* 0x000fca0007ffe008 */
[----:B------:R-:W-:Y:S01]  /*a2e0*/  IMAD.IADD R11, R18, 0x1, R11 ;  /* 0x00000001120b7824 */ /* 0x000fe200078e020b */
[----:B------:R-:W-:-:S04]  /*a2f0*/  IADD3 R18, R16, 0x4, RZ ;  /* 0x0000000410127810 */ /* 0x000fc80007ffe0ff */
[----:B------:R-:W-:Y:S02]  /*a300*/  LOP3.LUT R8, R11, 0x80, RZ, 0x3c, !PT ;  /* 0x000000800b087812 */ /* 0x000fe400078e3cff */
[----:B------:R-:W-:-:S03]  /*a310*/  ISETP.GE.AND P0, PT, R18, R29, PT ;  /* 0x0000001d1200720c */ /* 0x000fc60003f06270 */
[----:B------:R1:W-:Y:S10]  /*a320*/  STS [R9+0xc], R8 ;  /* 0x00000c0809007388 */ /* 0x0003f40000000800 */
[----:B------:R-:W-:Y:S05]  /*a330*/  @P0 BRA `(.L_x_9) ;  /* 0x0000135000000947 */ /* 0x000fea0003800000 */
[C---:B-1----:R-:W-:Y:S02]  /*a340*/  IADD3 R8, R40.reuse, 0x10, RZ ;  /* 0x0000001028087810 */ /* 0x042fe40007ffe0ff */
[----:B------:R-:W-:-:S02]  /*a350*/  IADD3 R18, R40, 0x11, RZ ;  /* 0x0000001128127810 */ /* 0x000fc40007ffe0ff */
[-C--:B------:R-:W-:Y:S02]  /*a360*/  ISETP.GE.AND P0, PT, R8, R21.reuse, PT ;  /* 0x000000150800720c */ /* 0x080fe40003f06270 */
[----:B------:R-:W-:Y:S02]  /*a370*/  IADD3 R8, R40, 0x13, RZ ;  /* 0x0000001328087810 */ /* 0x000fe40007ffe0ff */
[----:B------:R-:W-:Y:S02]  /*a380*/  ISETP.GE.AND P1, PT, R18, R21, PT ;  /* 0x000000151200720c */ /* 0x000fe40003f26270 */
[----:B------:R-:W-:Y:S02]  /*a390*/  IADD3 R24, R40, 0x12, RZ ;  /* 0x0000001228187810 */ /* 0x000fe40007ffe0ff */
[C---:B------:R-:W-:Y:S02]  /*a3a0*/  LOP3.LUT R11, R17.reuse, 0xff00, RZ, 0xc0, !PT ;  /* 0x0000ff00110b7812 */ /* 0x040fe400078ec0ff */
[----:B------:R-:W-:-:S02]  /*a3b0*/  LOP3.LUT R18, R17, 0xff0000, RZ, 0xc0, !PT ;  /* 0x00ff000011127812 */ /* 0x000fc400078ec0ff */
[-C--:B------:R-:W-:Y:S02]  /*a3c0*/  ISETP.GE.AND P4, PT, R8, R21.reuse, PT ;  /* 0x000000150800720c */ /* 0x080fe40003f86270 */
[----:B------:R-:W-:Y:S02]  /*a3d0*/  LOP3.LUT R8, R17, 0xff000000, RZ, 0xc0, !PT ;  /* 0xff00000011087812 */ /* 0x000fe400078ec0ff */
[----:B------:R-:W-:Y:S02]  /*a3e0*/  ISETP.GE.AND P3, PT, R24, R21, PT ;  /* 0x000000151800720c */ /* 0x000fe40003f66270 */
        /* <DEDUP_REMOVED lines=74> */
[----:B------:R-:W-:Y:S02]  /*a890*/  LOP3.LUT R14, R10, 0xff0000, RZ, 0xc0, !PT ;  /* 0x00ff00000a0e7812 */ /* 0x000fe400078ec0ff */
        /* <DEDUP_REMOVED lines=19> */
[C---:B------:R-:W-:Y:S02]  /*a9d0*/  IADD3 R10, R40.reuse, 0x21, RZ ;  /* 0x00000021280a7810 */ /* 0x040fe40007ffe0ff */
[----:B------:R-:W-:Y:S02]  /*a9e0*/  IADD3 R14, R40, 0x22, RZ ;  /* 0x00000022280e7810 */ /* 0x000fe40007ffe0ff */
[----:B------:R-:W-:-:S02]  /*a9f0*/  ISETP.GE.AND P0, PT, R8, R21, PT ;  /* 0x000000150800720c */ /* 0x000fc40003f06270 */
[-C--:B------:R-:W-:Y:S02]  /*aa00*/  ISETP.GE.AND P1, PT, R10, R21.reuse, PT ;  /* 0x000000150a00720c */ /* 0x080fe40003f26270 */
[----:B------:R-:W-:Y:S02]  /*aa10*/  IADD3 R8, R40, 0x23, RZ ;  /* 0x0000002328087810 */ /* 0x000fe40007ffe0ff */
[C---:B------:R-:W-:Y:S02]  /*aa20*/  LOP3.LUT R10, R34.reuse, 0xff00, RZ, 0xc0, !PT ;  /* 0x0000ff00220a7812 */ /* 0x040fe400078ec0ff */
[----:B------:R-:W-:Y:S02]  /*aa30*/  LOP3.LUT R11, R34, 0xff0000, RZ, 0xc0, !PT ;  /* 0x00ff0000220b7812 */ /* 0x000fe400078ec0ff */
[-C--:B------:R-:W-:Y:S02]  /*aa40*/  ISETP.GE.AND P3, PT, R14, R21.reuse, PT ;  /* 0x000000150e00720c */ /* 0x080fe40003f66270 */
[----:B------:R-:W-:-:S02]  /*aa50*/  ISETP.GE.AND P4, PT, R8, R21, PT ;  /* 0x000000150800720c */ /* 0x000fc40003f86270 */
[----:B------:R-:W-:Y:S02]  /*aa60*/  LOP3.LUT R14, R34, 0xff000000, RZ, 0xc0, !PT ;  /* 0xff000000220e7812 */ /* 0x000fe400078ec0ff */
        /* <DEDUP_REMOVED lines=71> */
[----:B------:R-:W-:Y:S02]  /*aee0*/  IADD3 R4, R40, 0x2f, RZ ;  /* 0x0000002f28047810 */ /* 0x000fe40007ffe0ff */
[-C--:B------:R-:W-:Y:S02]  /*aef0*/  ISETP.GE.AND P1, PT, R8, R21.reuse, PT ;  /* 0x000000150800720c */ /* 0x080fe40003f26270 */
[-C--:B------:R-:W-:Y:S02]  /*af00*/  ISETP.GE.AND P3, PT, R10, R21.reuse, PT ;  /* 0x000000150a00720c */ /* 0x080fe40003f66270 */
[C---:B------:R-:W-:Y:S02]  /*af10*/  LOP3.LUT R8, R5.reuse, 0xff00, RZ, 0xc0, !PT ;  /* 0x0000ff0005087812 */ /* 0x040fe400078ec0ff */
[----:B------:R-:W-:Y:S02]  /*af20*/  LOP3.LUT R10, R5, 0xff0000, RZ, 0xc0, !PT ;  /* 0x00ff0000050a7812 */ /* 0x000fe400078ec0ff */
[----:B------:R-:W-:-:S02]  /*af30*/  ISETP.GE.AND P4, PT, R4, R21, PT ;  /* 0x000000150400720c */ /* 0x000fc40003f86270 */
[C---:B------:R-:W-:Y:S02]  /*af40*/  LOP3.LUT R4, R5.reuse, 0xff000000, RZ, 0xc0, !PT ;  /* 0xff00000005047812 */ /* 0x040fe400078ec0ff */
        /* <DEDUP_REMOVED lines=97> */
[C---:B------:R-:W-:Y:S02]  /*b560*/  LOP3.LUT R4, R13.reuse, 0xff00, RZ, 0xc0, !PT ;  /* 0x0000ff000d047812 */ /* 0x040fe400078ec0ff */
[C---:B------:R-:W-:Y:S02]  /*b570*/  LOP3.LUT R5, R13.reuse, 0xff0000, RZ, 0xc0, !PT ;  /* 0x00ff00000d057812 */ /* 0x040fe400078ec0ff */
[-C--:B------:R-:W-:Y:S02]  /*b580*/  ISETP.GE.AND P1, PT, R6, R21.reuse, PT ;  /* 0x000000150600720c */ /* 0x080fe40003f26270 */
[----:B------:R-:W-:Y:S02]  /*b590*/  LOP3.LUT R6, R13, 0xff000000, RZ, 0xc0, !PT ;  /* 0xff0000000d067812 */ /* 0x000fe400078ec0ff */
[----:B------:R-:W-:Y:S02]  /*b5a0*/  IADD3 R40, R40, 0x3f, RZ ;  /* 0x0000003f28287810 */ /* 0x000fe40007ffe0ff */
[----:B------:R-:W-:-:S02]  /*b5b0*/  ISETP.GE.AND P3, PT, R8, R21, PT ;  /* 0x000000150800720c */ /* 0x000fc40003f66270 */
[----:B------:R-:W-:Y:S02]  /*b5c0*/  LOP3.LUT R4, R4, 0x8000, RZ, 0x3c, !PT ;  /* 0x0000800004047812 */ /* 0x000fe400078e3cff */
[----:B------:R-:W-:Y:S02]  /*b5d0*/  LOP3.LUT R5, R5, 0x800000, RZ, 0x3c, !PT ;  /* 0x0080000005057812 */ /* 0x000fe400078e3cff */
[----:B------:R-:W-:Y:S02]  /*b5e0*/  LOP3.LUT R13, R13, 0xff, RZ, 0xc0, !PT ;  /* 0x000000ff0d0d7812 */ /* 0x000fe400078ec0ff */
[----:B------:R-:W-:Y:S02]  /*b5f0*/  ISETP.GE.AND P4, PT, R40, R21, PT ;  /* 0x000000152800720c */ /* 0x000fe40003f86270 */
[----:B------:R-:W-:Y:S02]  /*b600*/  LOP3.LUT R6, R6, 0x80000000, RZ, 0x3c, !PT ;  /* 0x8000000006067812 */ /* 0x000fe400078e3cff */
[----:B------:R-:W-:-:S02]  /*b610*/  SEL R4, R4, 0x8000, !P1 ;  /* 0x0000800004047807 */ /* 0x000fc40004800000 */
[----:B------:R-:W-:Y:S02]  /*b620*/  SEL R5, R5, 0x800000, !P3 ;  /* 0x0080000005057807 */ /* 0x000fe40005800000 */
[----:B------:R-:W-:Y:S02]  /*b630*/  SEL R13, R13, RZ, !P0 ;  /* 0x000000ff0d0d7207 */ /* 0x000fe40004000000 */
[----:B------:R-:W-:Y:S02]  /*b640*/  SEL R6, R6, 0x80000000, !P4 ;  /* 0x8000000006067807 */ /* 0x000fe40006000000 */
[----:B------:R-:W-:-:S05]  /*b650*/  IADD3 R5, R5, R4, R13 ;  /* 0x0000000405057210 */ /* 0x000fca0007ffe00d */
[----:B------:R-:W-:-:S05]  /*b660*/  IMAD.IADD R5, R6, 0x1, R5 ;  /* 0x0000000106057824 */ /* 0x000fca00078e0205 */
[----:B------:R-:W-:-:S05]  /*b670*/  LOP3.LUT R4, R5, 0x80, RZ, 0x3c, !PT ;  /* 0x0000008005047812 */ /* 0x000fca00078e3cff */
[----:B------:R1:W-:Y:S02]  /*b680*/  STS [R9+0x3c], R4 ;  /* 0x00003c0409007388 */ /* 0x0003e40000000800 */
.L_x_9:
[----:B-1----:R-:W-:Y:S05]  /*b690*/  BSYNC B1 ;  /* 0x0000000000017941 */ /* 0x002fea0003800000 */
.L_x_8:
[----:B------:R-:W-:-:S04]  /*b6a0*/  IMAD.MOV.U32 R4, RZ, RZ, c[0x0][0x0] ;  /* 0x00000000ff047624 */ /* 0x000fc800078e00ff */
[----:B------:R-:W-:-:S05]  /*b6b0*/  IMAD R37, R4, c[0x0][0x4], R37 ;  /* 0x0000010004257a24 */ /* 0x000fca00078e0225 */
[----:B------:R-:W-:-:S13]  /*b6c0*/  ISETP.GE.AND P0, PT, R37, R33, PT ;  /* 0x000000212500720c */ /* 0x000fda0003f06270 */
[----:B------:R-:W-:Y:S01]  /*b6d0*/  @P0 CALL.REL.NOINC `(.L_x_7) ;  /* 0x0000001000000944 */ /* 0x000fe20003c00000 */
[----:B------:R-:W-:Y:S05]  /*b6e0*/  BRA `(.L_x_10) ;  /* 0xffffb7d000007947 */ /* 0x000fea000383ffff */
.L_x_7:
[----:B------:R-:W-:Y:S05]  /*b6f0*/  BSYNC B0 ;  /* 0x0000000000007941 */ /* 0x000fea0003800000 */
.L_x_6:
[----:B------:R-:W-:Y:S01]  /*b700*/  ISETP.GE.AND P0, PT, R22, R29, PT ;  /* 0x0000001d1600720c */ /* 0x000fe20003f06270 */
[----:B------:R-:W-:-:S12]  /*b710*/  BSSY B0, `(.L_x_11) ;  /* 0x000039a000007945 */ /* 0x000fd80003800000 */
[----:B------:R-:W-:Y:S05]  /*b720*/  @P0 BRA `(.L_x_12) ;  /* 0x0000398000000947 */ /* 0x000fea0003800000 */
[----:B------:R-:W2:Y:S01]  /*b730*/  LDS.64 R30, [0x1d8] ;  /* 0x0001d800ff1e7984 */ /* 0x000ea20000000a00 */
[----:B------:R-:W-:-:S03]  /*b740*/  IMAD.MOV.U32 R28, RZ, RZ, R22 ;  /* 0x000000ffff1c7224 */ /* 0x000fc600078e0016 */
[----:B------:R-:W3:Y:S04]  /*b750*/  LDS.64 R34, [0x1f0] ;  /* 0x0001f000ff227984 */ /* 0x000ee80000000a00 */
[----:B------:R-:W4:Y:S02]  /*b760*/  LDS.128 R4, [0x1e0] ;  /* 0x0001e000ff047984 */ /* 0x000f240000000c00 */
.L_x_13:
[----:B0-----:R-:W5:Y:S01]  /*b770*/  LDS.128 R12, [0x200] ;  /* 0x00020000ff0c7984 */ /* 0x001f620000000c00 */
[----:B------:R-:W-:-:S03]  /*b780*/  IMAD.SHL.U32 R33, R28, 0x4, RZ ;  /* 0x000000041c217824 */ /* 0x000fc600078e00ff */
[----:B------:R-:W0:Y:S01]  /*b790*/  LDS.128 R8, [0x1f0] ;  /* 0x0001f000ff087984 */ /* 0x000e220000000c00 */
[C---:B------:R-:W-:Y:S01]  /*b7a0*/  IMAD.IADD R36, R33.reuse, 0x1, R2 ;  /* 0x0000000121247824 */ /* 0x040fe200078e0202 */
[C---:B------:R-:W-:Y:S02]  /*b7b0*/  IADD3 R24, R33.reuse, 0x1, RZ ;  /* 0x0000000121187810 */ /* 0x040fe40007ffe0ff */
[----:B------:R-:W4:Y:S01]  /*b7c0*/  LDS.128 R16, [0x210] ;  /* 0x00021000ff107984 */ /* 0x000f220000000c00 */
[----:B------:R-:W-:Y:S02]  /*b7d0*/  IADD3 R26, R33, 0x2, RZ ;  /* 0x00000002211a7810 */ /* 0x000fe40007ffe0ff */
[----:B------:R-:W-:Y:S02]  /*b7e0*/  LEA.HI.SX32 R36, R36, 0x3110, 0x1e ;  /* 0x0000311024247811 */ /* 0x000fe400078ff2ff */
[-C--:B------:R-:W-:Y:S02]  /*b7f0*/  ISETP.GE.AND P1, PT, R24, R21.reuse, PT ;  /* 0x000000151800720c */ /* 0x080fe40003f26270 */
[----:B------:R-:W-:-:S02]  /*b800*/  ISETP.GE.AND P3, PT, R26, R21, PT ;  /* 0x000000151a00720c */ /* 0x000fc40003f66270 */
[----:B------:R-:W3:Y:S01]  /*b810*/  LDS.128 R24, [0x220] ;  /* 0x00022000ff187984 */ /* 0x000ee20000000c00 */
[----:B------:R-:W-:Y:S02]  /*b820*/  ISETP.GE.AND P0, PT, R33, R21, PT ;  /* 0x000000152100720c */ /* 0x000fe40003f06270 */
[----:B--2-45:R-:W-:Y:S02]  /*b830*/  IADD3 R38, R7, R31, R12 ;  /* 0x0000001f07267210 */ /* 0x034fe40007ffe00c */
[----:B---3--:R-:W-:Y:S02]  /*b840*/  IADD3 R42, R34, R4, R14 ;  /* 0x00000004222a7210 */ /* 0x008fe40007ffe00e */
[----:B0-----:R-:W-:Y:S02]  /*b850*/  IADD3 R37, R6, R30, R10 ;  /* 0x0000001e06257210 */ /* 0x001fe40007ffe00a */
[----:B------:R-:W-:Y:S01]  /*b860*/  SHF.R.W.U32 R4, R38, 0x10, R38 ;  /* 0x0000001026047819 */ /* 0x000fe20000001e26 */
[----:B------:R-:W0:Y:S01]  /*b870*/  LDS.64 R30, [0x230] ;  /* 0x00023000ff1e7984 */ /* 0x000e220000000a00 */
[----:B------:R-:W-:-:S02]  /*b880*/  IADD3 R46, R35, R5, R16 ;  /* 0x00000005232e7210 */ /* 0x000fc40007ffe010 */
[----:B-1----:R-:W-:Y:S02]  /*b890*/  LOP3.LUT R5, R42, R0, RZ, 0x3c, !PT ;  /* 0x000000002a057212 */ /* 0x002fe400078e3cff */
[----:B------:R-:W-:Y:S02]  /*b8a0*/  LOP3.LUT R36, R37, R36, RZ, 0x3c, !PT ;  /* 0x0000002425247212 */ /* 0x000fe400078e3cff */
[----:B------:R-:W-:Y:S02]  /*b8b0*/  IADD3 R40, R4, -0x4498517b, RZ ;  /* 0xbb67ae8504287810 */ /* 0x000fe40007ffe0ff */
[----:B------:R-:W-:Y:S02]  /*b8c0*/  LOP3.LUT R39, R46, 0xa, RZ, 0x3c, !PT ;  /* 0x0000000a2e277812 */ /* 0x000fe400078e3cff */
[----:B------:R-:W-:Y:S02]  /*b8d0*/  SHF.R.W.U32 R44, R5, 0x10, R5 ;  /* 0x00000010052c7819 */ /* 0x000fe40000001e05 */
[----:B------:R-:W-:-:S02]  /*b8e0*/  SHF.R.W.U32 R36, R36, 0x10, R36 ;  /* 0x0000001024247819 */ /* 0x000fc40000001e24 */
[----:B------:R-:W-:Y:S02]  /*b8f0*/  LOP3.LUT R7, R7, R40, RZ, 0x3c, !PT ;  /* 0x0000002807077212 */ /* 0x000fe400078e3cff */
[----:B------:R-:W-:Y:S02]  /*b900*/  SHF.R.W.U32 R45, R39, 0x10, R39 ;  /* 0x00000010272d7819 */ /* 0x000fe40000001e27 */
[----:B------:R-:W-:Y:S02]  /*b910*/  IADD3 R43, R44, 0x3c6ef372, RZ ;  /* 0x3c6ef3722c2b7810 */ /* 0x000fe40007ffe0ff */
[----:B------:R-:W-:Y:S02]  /*b920*/  IADD3 R39, R36, 0x6a09e667, RZ ;  /* 0x6a09e66724277810 */ /* 0x000fe40007ffe0ff */
[----:B------:R-:W-:Y:S02]  /*b930*/  SHF.R.W.U32 R41, R7, 0xc, R7 ;  /* 0x0000000c07297819 */ /* 0x000fe40000001e07 */
[----:B------:R-:W-:-:S02]  /*b940*/  IADD3 R48, R45, -0x5ab00ac6, RZ ;  /* 0xa54ff53a2d307810 */ /* 0x000fc40007ffe0ff */
[----:B------:R-:W-:Y:S02]  /*b950*/  LOP3.LUT R7, R34, R43, RZ, 0x3c, !PT ;  /* 0x0000002b22077212 */ /* 0x000fe400078e3cff */
[----:B------:R-:W-:Y:S02]  /*b960*/  LOP3.LUT R6, R6, R39, RZ, 0x3c, !PT ;  /* 0x0000002706067212 */ /* 0x000fe400078e3cff */
[----:B------:R-:W-:Y:S02]  /*b970*/  IADD3 R5, R41, R38, R13 ;  /* 0x0000002629057210 */ /* 0x000fe40007ffe00d */
[----:B------:R-:W-:Y:S02]  /*b980*/  LOP3.LUT R34, R35, R48, RZ, 0x3c, !PT ;  /* 0x0000003023227212 */ /* 0x000fe400078e3cff */
[----:B------:R-:W-:Y:S02]  /*b990*/  SHF.R.W.U32 R35, R7, 0xc, R7 ;  /* 0x0000000c07237819 */ /* 0x000fe40000001e07 */
[----:B------:R-:W-:-:S02]  /*b9a0*/  SHF.R.W.U32 R38, R6, 0xc, R6 ;  /* 0x0000000c06267819 */ /* 0x000fc40000001e06 */
[----:B------:R-:W-:Y:S02]  /*b9b0*/  LOP3.LUT R4, R4, R5, RZ, 0x3c, !PT ;  /* 0x0000000504047212 */ /* 0x000fe400078e3cff */
[----:B------:R-:W-:Y:S02]  /*b9c0*/  SHF.R.W.U32 R47, R34, 0xc, R34 ;  /* 0x0000000c222f7819 */ /* 0x000fe40000001e22 */
[----:B------:R-:W-:Y:S02]  /*b9d0*/  IADD3 R7, R35, R42, R15 ;  /* 0x0000002a23077210 */ /* 0x000fe40007ffe00f */
[----:B------:R-:W-:Y:S02]  /*b9e0*/  IADD3 R37, R38, R37, R11 ;  /* 0x0000002526257210 */ /* 0x000fe40007ffe00b */
[----:B------:R-:W-:Y:S02]  /*b9f0*/  SHF.R.W.U32 R4, R4, 0x8, R4 ;  /* 0x0000000804047819 */ /* 0x000fe40000001e04 */
[----:B------:R-:W-:-:S02]  /*ba00*/  IADD3 R46, R47, R46, R17 ;  /* 0x0000002e2f2e7210 */ /* 0x000fc40007ffe011 */
[----:B------:R-:W-:Y:S01]  /*ba10*/  LOP3.LUT R44, R44, R7, RZ, 0x3c, !PT ;  /* 0x000000072c2c7212 */ /* 0x000fe200078e3cff */
[----:B------:R-:W-:Y:S01]  /*ba20*/  IMAD.IADD R6, R40, 0x1, R4 ;  /* 0x0000000128067824 */ /* 0x000fe200078e0204 */
[----:B------:R-:W-:Y:S02]  /*ba30*/  LOP3.LUT R36, R36, R37, RZ, 0x3c, !PT ;  /* 0x0000002524247212 */ /* 0x000fe400078e3cff */
[----:B------:R-:W-:Y:S02]  /*ba40*/  LOP3.LUT R45, R45, R46, RZ, 0x3c, !PT ;  /* 0x0000002e2d2d7212 */ /* 0x000fe400078e3cff */
[----:B------:R-:W-:Y:S02]  /*ba50*/  SHF.R.W.U32 R44, R44, 0x8, R44 ;  /* 0x000000082c2c7819 */ /* 0x000fe40000001e2c */
[----:B------:R-:W-:Y:S02]  /*ba60*/  SHF.R.W.U32 R36, R36, 0x8, R36 ;  /* 0x0000000824247819 */ /* 0x000fe40000001e24 */
[----:B------:R-:W-:Y:S01]  /*ba70*/  LOP3.LUT R41, R41, R6, RZ, 0x3c, !PT ;  /* 0x0000000629297212 */ /* 0x000fe200078e3cff */
[----:B------:R-:W-:Y:S01]  /*ba80*/  IMAD.IADD R40, R43, 0x1, R44 ;  /* 0x000000012b287824 */ /* 0x000fe200078e022c */
[----:B------:R-:W-:Y:S01]  /*ba90*/  SHF.R.W.U32 R45, R45, 0x8, R45 ;  /* 0x000000082d2d7819 */ /* 0x000fe20000001e2d */
[----:B------:R-:W-:Y:S01]  /*baa0*/  IMAD.IADD R34, R39, 0x1, R36 ;  /* 0x0000000127227824 */ /* 0x000fe200078e0224 */
[----:B------:R-:W-:-:S02]  /*bab0*/  SHF.R.W.U32 R41, R41, 0x7, R41 ;  /* 0x0000000729297819 */ /* 0x000fc40000001e29 */
[----:B------:R-:W-:Y:S01]  /*bac0*/  LOP3.LUT R35, R35, R40, RZ, 0x3c, !PT ;  /* 0x0000002823237212 */ /* 0x000fe200078e3cff */
[----:B------:R-:W-:Y:S01]  /*bad0*/  IMAD.IADD R48, R48, 0x1, R45 ;  /* 0x0000000130307824 */ /* 0x000fe200078e022d */
        /* <DEDUP_REMOVED lines=8> */
[----:B0-----:R-:W-:Y:S02]  /*bb60*/  IADD3 R46, R35, R46, R30 ;  /* 0x0000002e232e7210 */ /* 0x001fe40007ffe01e */
        /* <DEDUP_REMOVED lines=109> */
[----:B------:R-:W-:Y:S01]  /*c240*/  LOP3.LUT R41, R41, R46, RZ, 0x3c, !PT ;  /* 0x0000002e29297212 */ /* 0x000fe200078e3cff */
[----:B------:R-:W-:Y:S01]  /*c250*/  IMAD.IADD R43, R34, 0x1, R35 ;  /* 0x00000001222b7824 */ /* 0x000fe200078e0223 */
[----:B------:R-:W-:Y:S02]  /*c260*/  LOP3.LUT R36, R36, R49, RZ, 0x3c, !PT ;  /* 0x0000003124247212 */ /* 0x000fe400078e3cff */
[----:B------:R-:W-:Y:S02]  /*c270*/  IADD3 R4, R44, R37, R25 ;  /* 0x000000252c047210 */ /* 0x000fe40007ffe019 */
[----:B------:R-:W-:Y:S02]  /*c280*/  SHF.R.W.U32 R41, R41, 0xc, R41 ;  /* 0x0000000c29297819 */ /* 0x000fe40000001e29 */
[----:B------:R-:W-:-:S02]  /*c290*/  SHF.R.W.U32 R36, R36, 0xc, R36 ;  /* 0x0000000c24247819 */ /* 0x000fc40000001e24 */
[----:B------:R-:W-:Y:S02]  /*c2a0*/  LOP3.LUT R42, R42, R43, RZ, 0x3c, !PT ;  /* 0x0000002b2a2a7212 */ /* 0x000fe400078e3cff */
[----:B------:R-:W-:Y:S02]  /*c2b0*/  LOP3.LUT R5, R5, R4, RZ, 0x3c, !PT ;  /* 0x0000000405057212 */ /* 0x000fe400078e3cff */
[----:B------:R-:W-:Y:S02]  /*c2c0*/  IADD3 R37, R41, R50, R15 ;  /* 0x0000003229257210 */ /* 0x000fe40007ffe00f */
[----:B------:R-:W-:Y:S02]  /*c2d0*/  IADD3 R6, R36, R45, R18 ;  /* 0x0000002d24067210 */ /* 0x000fe40007ffe012 */
[----:B------:R-:W-:Y:S02]  /*c2e0*/  SHF.R.W.U32 R42, R42, 0xc, R42 ;  /* 0x0000000c2a2a7819 */ /* 0x000fe40000001e2a */
[----:B------:R-:W-:-:S02]  /*c2f0*/  SHF.R.W.U32 R5, R5, 0x8, R5 ;  /* 0x0000000805057819 */ /* 0x000fc40000001e05 */
[----:B------:R-:W-:Y:S02]  /*c300*/  LOP3.LUT R38, R38, R37, RZ, 0x3c, !PT ;  /* 0x0000002526267212 */ /* 0x000fe400078e3cff */
[----:B------:R-:W-:Y:S01]  /*c310*/  LOP3.LUT R47, R47, R6, RZ, 0x3c, !PT ;  /* 0x000000062f2f7212 */ /* 0x000fe200078e3cff */
[----:B------:R-:W-:Y:S01]  /*c320*/  IMAD.IADD R7, R40, 0x1, R5 ;  /* 0x0000000128077824 */ /* 0x000fe200078e0205 */
[----:B------:R-:W-:Y:S02]  /*c330*/  IADD3 R48, R42, R39, R30 ;  /* 0x000000272a307210 */ /* 0x000fe40007ffe01e */
        /* <DEDUP_REMOVED lines=213> */
[----:B------:R-:W-:Y:S02]  /*d090*/  LOP3.LUT R39, R40, R39, RZ, 0x3c, !PT ;  /* 0x0000002728277212 */ /* 0x000fe400078e3cff */
[----:B------:R-:W-:Y:S01]  /*d0a0*/  IADD3 R47, R45, R7, R30 ;  /* 0x000000072d2f7210 */ /* 0x000fe20007ffe01e */
        /* <DEDUP_REMOVED lines=203> */
[----:B------:R-:W-:Y:S02]  /*dd60*/  IADD3 R5, R36, R15, R10 ;  /* 0x0000000f24057210 */ /* 0x000fe40007ffe00a */
[----:B------:R-:W-:Y:S02]  /*dd70*/  LOP3.LUT R38, R38, R25, RZ, 0x3c, !PT ;  /* 0x0000001926267212 */ /* 0x000fe400078e3cff */
[----:B------:R-:W-:Y:S02]  /*dd80*/  SHF.R.W.U32 R51, R51, 0xc, R51 ;  /* 0x0000000c33337819 */ /* 0x000fe40000001e33 */
[----:B------:R-:W-:-:S02]  /*dd90*/  LOP3.LUT R40, R40, R37, RZ, 0x3c, !PT ;  /* 0x0000002528287212 */ /* 0x000fc400078e3cff */
[----:B------:R-:W-:Y:S02]  /*dda0*/  LOP3.LUT R44, R44, R5, RZ, 0x3c, !PT ;  /* 0x000000052c2c7212 */ /* 0x000fe400078e3cff */
[----:B------:R-:W-:Y:S02]  /*ddb0*/  SHF.R.W.U32 R38, R38, 0xc, R38 ;  /* 0x0000000c26267819 */ /* 0x000fe40000001e26 */
[----:B------:R-:W-:Y:S02]  /*ddc0*/  IADD3 R31, R51, R4, R31 ;  /* 0x00000004331f7210 */ /* 0x000fe40007ffe01f */
[----:B------:R-:W-:Y:S02]  /*ddd0*/  SHF.R.W.U32 R40, R40, 0xc, R40 ;  /* 0x0000000c28287819 */ /* 0x000fe40000001e28 */
[----:B------:R-:W-:Y:S02]  /*dde0*/  SHF.R.W.U32 R44, R44, 0x8, R44 ;  /* 0x000000082c2c7819 */ /* 0x000fe40000001e2c */
[----:B------:R-:W-:-:S02]  /*ddf0*/  IADD3 R42, R38, R42, R19 ;  /* 0x0000002a262a7210 */ /* 0x000fc40007ffe013 */
[----:B------:R-:W-:Y:S02]  /*de00*/  LOP3.LUT R18, R18, R31, RZ, 0x3c, !PT ;  /* 0x0000001f12127212 */ /* 0x000fe400078e3cff */
[----:B------:R-:W-:Y:S01]  /*de10*/  IADD3 R16, R40, R11, R16 ;  /* 0x0000000b28107210 */ /* 0x000fe20007ffe010 */
[----:B------:R-:W-:Y:S01]  /*de20*/  IMAD.IADD R11, R7, 0x1, R44 ;  /* 0x00000001070b7824 */ /* 0x000fe200078e022c */
[----:B------:R-:W-:Y:S02]  /*de30*/  LOP3.LUT R49, R49, R42, RZ, 0x3c, !PT ;  /* 0x0000002a31317212 */ /* 0x000fe400078e3cff */
[----:B------:R-:W-:Y:S02]  /*de40*/  SHF.R.W.U32 R7, R18, 0x8, R18 ;  /* 0x0000000812077819 */ /* 0x000fe40000001e12 */
[----:B------:R-:W-:Y:S02]  /*de50*/  LOP3.LUT R35, R35, R16, RZ, 0x3c, !PT ;  /* 0x0000001023237212 */ /* 0x000fe400078e3cff */
[----:B------:R-:W-:Y:S01]  /*de60*/  SHF.R.W.U32 R10, R49, 0x8, R49 ;  /* 0x00000008310a7819 */ /* 0x000fe20000001e31 */
[----:B------:R-:W-:Y:S01]  /*de70*/  IMAD.IADD R6, R6, 0x1, R7 ;  /* 0x0000000106067824 */ /* 0x000fe200078e0207 */
[----:B------:R-:W-:-:S02]  /*de80*/  LOP3.LUT R36, R36, R11, RZ, 0x3c, !PT ;  /* 0x0000000b24247212 */ /* 0x000fc400078e3cff */
[----:B------:R-:W-:Y:S01]  /*de90*/  SHF.R.W.U32 R18, R35, 0x8, R35 ;  /* 0x0000000823127819 */ /* 0x000fe20000001e23 */
[----:B------:R-:W-:Y:S01]  /*dea0*/  IMAD.IADD R25, R25, 0x1, R10 ;  /* 0x0000000119197824 */ /* 0x000fe200078e020a */
[----:B------:R-:W-:Y:S02]  /*deb0*/  SHF.R.W.U32 R36, R36, 0x7, R36 ;  /* 0x0000000724247819 */ /* 0x000fe40000001e24 */
[----:B------:R-:W-:Y:S01]  /*dec0*/  LOP3.LUT R51, R51, R6, RZ, 0x3c, !PT ;  /* 0x0000000633337212 */ /* 0x000fe200078e3cff */
[----:B------:R-:W-:Y:S01]  /*ded0*/  IMAD.IADD R37, R37, 0x1, R18 ;  /* 0x0000000125257824 */ /* 0x000fe200078e0212 */
[----:B------:R-:W-:Y:S02]  /*dee0*/  IADD3 R19, R36, R31, R30 ;  /* 0x0000001f24137210 */ /* 0x000fe40007ffe01e */
[----:B------:R-:W-:Y:S01]  /*def0*/  LOP3.LUT R38, R38, R25, RZ, 0x3c, !PT ;  /* 0x0000001926267212 */ /* 0x000fe200078e3cff */
[----:B------:R-:W0:Y:S01]  /*df00*/  LDS.64 R30, [0x1d8] ;  /* 0x0001d800ff1e7984 */ /* 0x000e220000000a00 */
[----:B------:R-:W-:-:S02]  /*df10*/  SHF.R.W.U32 R4, R51, 0x7, R51 ;  /* 0x0000000733047819 */ /* 0x000fc40000001e33 */
[----:B------:R-:W-:Y:S02]  /*df20*/  LOP3.LUT R40, R40, R37, RZ, 0x3c, !PT ;  /* 0x0000002528287212 */ /* 0x000fe400078e3cff */
[----:B------:R-:W-:Y:S02]  /*df30*/  LOP3.LUT R18, R19, R18, RZ, 0x3c, !PT ;  /* 0x0000001213127212 */ /* 0x000fe400078e3cff */
[----:B------:R-:W-:Y:S02]  /*df40*/  SHF.R.W.U32 R15, R38, 0x7, R38 ;  /* 0x00000007260f7819 */ /* 0x000fe40000001e26 */
[----:B------:R-:W-:Y:S02]  /*df50*/  IADD3 R38, R4, R16, R17 ;  /* 0x0000001004267210 */ /* 0x000fe40007ffe011 */
[----:B------:R-:W-:Y:S02]  /*df60*/  SHF.R.W.U32 R40, R40, 0x7, R40 ;  /* 0x0000000728287819 */ /* 0x000fe40000001e28 */
[----:B------:R-:W-:-:S02]  /*df70*/  SHF.R.W.U32 R18, R18, 0x10, R18 ;  /* 0x0000001012127819 */ /* 0x000fc40000001e12 */
[----:B------:R-:W-:Y:S02]  /*df80*/  LOP3.LUT R10, R38, R10, RZ, 0x3c, !PT ;  /* 0x0000000a260a7212 */ /* 0x000fe400078e3cff */
[----:B------:R-:W-:Y:S01]  /*df90*/  IADD3 R35, R40, R42, R13 ;  /* 0x0000002a28237210 */ /* 0x000fe20007ffe00d */
[----:B------:R-:W-:Y:S01]  /*dfa0*/  IMAD.IADD R13, R25, 0x1, R18 ;  /* 0x00000001190d7824 */ /* 0x000fe200078e0212 */
        /* <DEDUP_REMOVED lines=11> */
[----:B------:R-:W-:Y:S01]  /*e060*/  IMAD.IADD R5, R6, 0x1, R39 ;  /* 0x0000000106057824 */ /* 0x000fe200078e0227 */
[----:B------:R-:W-:Y:S02]  /*e070*/  IADD3 R24, R36, R19, R24 ;  /* 0x0000001324187210 */ /* 0x000fe40007ffe018 */
[----:B------:R-:W-:-:S02]  /*e080*/  SHF.R.W.U32 R4, R4, 0xc, R4 ;  /* 0x0000000c04047819 */ /* 0x000fc40000001e04 */
[----:B------:R-:W-:Y:S02]  /*e090*/  LOP3.LUT R10, R18, R24, RZ, 0x3c, !PT ;  /* 0x00000018120a7212 */ /* 0x000fe400078e3cff */
[----:B------:R-:W-:Y:S02]  /*e0a0*/  LOP3.LUT R15, R15, R34, RZ, 0x3c, !PT ;  /* 0x000000220f0f7212 */ /* 0x000fe400078e3cff */
[----:B------:R-:W-:Y:S02]  /*e0b0*/  LOP3.LUT R25, R40, R5, RZ, 0x3c, !PT ;  /* 0x0000000528197212 */ /* 0x000fe400078e3cff */
[----:B------:R-:W-:Y:S02]  /*e0c0*/  IADD3 R27, R4, R38, R27 ;  /* 0x00000026041b7210 */ /* 0x000fe40007ffe01b */
[----:B------:R-:W-:Y:S02]  /*e0d0*/  SHF.R.W.U32 R10, R10, 0x8, R10 ;  /* 0x000000080a0a7819 */ /* 0x000fe40000001e0a */
[----:B------:R-:W-:-:S02]  /*e0e0*/  SHF.R.W.U32 R17, R15, 0xc, R15 ;  /* 0x0000000c0f117819 */ /* 0x000fc40000001e0f */
[----:B------:R-:W-:Y:S01]  /*e0f0*/  SHF.R.W.U32 R25, R25, 0xc, R25 ;  /* 0x0000000c19197819 */ /* 0x000fe20000001e19 */
[----:B------:R-:W-:Y:S01]  /*e100*/  IMAD.IADD R15, R13, 0x1, R10 ;  /* 0x000000010d0f7824 */ /* 0x000fe200078e020a */
[----:B------:R-:W-:Y:S02]  /*e110*/  LOP3.LUT R42, R42, R27, RZ, 0x3c, !PT ;  /* 0x0000001b2a2a7212 */ /* 0x000fe400078e3cff */
[----:B------:R-:W-:Y:S02]  /*e120*/  IADD3 R7, R17, R12, R26 ;  /* 0x0000000c11077210 */ /* 0x000fe40007ffe01a */
[----:B------:R-:W-:Y:S02]  /*e130*/  IADD3 R26, R25, R35, R14 ;  /* 0x00000023191a7210 */ /* 0x000fe40007ffe00e */
[----:B------:R-:W-:Y:S02]  /*e140*/  SHF.R.W.U32 R13, R42, 0x8, R42 ;  /* 0x000000082a0d7819 */ /* 0x000fe40000001e2a */
[----:B------:R-:W-:-:S02]  /*e150*/  LOP3.LUT R18, R39, R26, RZ, 0x3c, !PT ;  /* 0x0000001a27127212 */ /* 0x000fc400078e3cff */
[----:B------:R-:W-:Y:S01]  /*e160*/  LOP3.LUT R36, R36, R15, RZ, 0x3c, !PT ;  /* 0x0000000f24247212 */ /* 0x000fe200078e3cff */
[----:B------:R-:W-:Y:S01]  /*e170*/  IMAD.IADD R6, R11, 0x1, R13 ;  /* 0x000000010b067824 */ /* 0x000fe200078e020d */
[----:B------:R-:W-:Y:S02]  /*e180*/  SHF.R.W.U32 R18, R18, 0x8, R18 ;  /* 0x0000000812127819 */ /* 0x000fe40000001e12 */
[----:B------:R-:W-:Y:S02]  /*e190*/  SHF.R.W.U32 R35, R36, 0x7, R36 ;  /* 0x0000000724237819 */ /* 0x000fe40000001e24 */
[----:B------:R-:W-:Y:S02]  /*e1a0*/  LOP3.LUT R37, R4, R6, RZ, 0x3c, !PT ;  /* 0x0000000604257212 */ /* 0x000fe400078e3cff */
[----:B------:R-:W-:Y:S02]  /*e1b0*/  LOP3.LUT R35, R35, R18, RZ, 0x3c, !PT ;  /* 0x0000001223237212 */ /* 0x000fe400078e3cff */
[----:B------:R-:W-:-:S02]  /*e1c0*/  LOP3.LUT R4, R7, 0xff, R6, 0x48, !PT ;  /* 0x000000ff07047812 */ /* 0x000fc400078e4806 */
[-C--:B------:R-:W-:Y:S02]  /*e1d0*/  LOP3.LUT R36, R7, R6.reuse, RZ, 0x3c, !PT ;  /* 0x0000000607247212 */ /* 0x080fe400078e3cff */
[C---:B0-----:R-:W-:Y:S02]  /*e1e0*/  LOP3.LUT R19, R31.reuse, R6, RZ, 0x3c, !PT ;  /* 0x000000061f137212 */ /* 0x041fe400078e3cff */
[----:B------:R-:W-:Y:S02]  /*e1f0*/  LOP3.LUT R6, R31, 0xff0000, R6, 0x48, !PT ;  /* 0x00ff00001f067812 */ /* 0x000fe400078e4806 */
[----:B------:R-:W-:Y:S01]  /*e200*/  IADD3 R12, R33, 0x3, RZ ;  /* 0x00000003210c7810 */ /* 0x000fe20007ffe0ff */
[----:B------:R-:W-:Y:S01]  /*e210*/  IMAD.SHL.U32 R38, R19, 0x100, RZ ;  /* 0x0000010013267824 */ /* 0x000fe200078e00ff */
[----:B------:R-:W-:Y:S01]  /*e220*/  LOP3.LUT R11, R16, R7, RZ, 0x3c, !PT ;  /* 0x00000007100b7212 */ /* 0x000fe200078e3cff */
[----:B------:R-:W-:Y:S01]  /*e230*/  IMAD.SHL.U32 R7, R35, 0x100, RZ ;  /* 0x0000010023077824 */ /* 0x000fe200078e00ff */
[----:B------:R-:W-:Y:S01]  /*e240*/  SEL R41, R6, RZ, !P3 ;  /* 0x000000ff06297207 */ /* 0x000fe20005800000 */
[----:B------:R-:W-:Y:S01]  /*e250*/  IMAD.U32 R6, R19, 0x10000, RZ ;  /* 0x0001000013067824 */ /* 0x000fe200078e00ff */
[----:B------:R-:W-:-:S02]  /*e260*/  ISETP.GE.AND P4, PT, R12, R21, PT ;  /* 0x000000150c00720c */ /* 0x000fc40003f86270 */
[--C-:B------:R-:W-:Y:S02]  /*e270*/  SHF.R.U32.HI R12, RZ, 0x8, R36.reuse ;  /* 0x00000008ff0c7819 */ /* 0x100fe40000011624 */
[----:B------:R-:W-:Y:S02]  /*e280*/  SHF.R.U32.HI R39, RZ, 0x10, R36 ;  /* 0x00000010ff277819 */ /* 0x000fe40000011624 */
[----:B------:R-:W-:Y:S02]  /*e290*/  SHF.R.U32.HI R40, RZ, 0x8, R35 ;  /* 0x00000008ff287819 */ /* 0x000fe40000011623 */
[----:B------:R-:W-:Y:S02]  /*e2a0*/  LOP3.LUT R7, R7, 0xff00, RZ, 0xc0, !PT ;  /* 0x0000ff0007077812 */ /* 0x000fe400078ec0ff */
[----:B------:R-:W-:Y:S02]  /*e2b0*/  LOP3.LUT R16, R35, 0xff00, RZ, 0xc0, !PT ;  /* 0x0000ff0023107812 */ /* 0x000fe400078ec0ff */
[----:B------:R-:W-:-:S02]  /*e2c0*/  LOP3.LUT R6, R6, 0xff0000, RZ, 0xc0, !PT ;  /* 0x00ff000006067812 */ /* 0x000fc400078ec0ff */
[----:B------:R-:W-:Y:S02]  /*e2d0*/  LOP3.LUT R14, R12, 0xff, RZ, 0xc0, !PT ;  /* 0x000000ff0c0e7812 */ /* 0x000fe400078ec0ff */
[----:B------:R-:W-:Y:S02]  /*e2e0*/  LOP3.LUT R39, R39, 0xff, RZ, 0xc0, !PT ;  /* 0x000000ff27277812 */ /* 0x000fe400078ec0ff */
[----:B------:R-:W-:Y:S02]  /*e2f0*/  LOP3.LUT R38, R38, 0xff0000, RZ, 0xc0, !PT ;  /* 0x00ff000026267812 */ /* 0x000fe400078ec0ff */
[----:B------:R-:W-:Y:S02]  /*e300*/  LOP3.LUT R40, R40, 0xff00, RZ, 0xc0, !PT ;  /* 0x0000ff0028287812 */ /* 0x000fe400078ec0ff */
[----:B------:R-:W-:Y:S02]  /*e310*/  SEL R12, R7, RZ, !P1 ;  /* 0x000000ff070c7207 */ /* 0x000fe40004800000 */
[----:B------:R-:W-:-:S02]  /*e320*/  SEL R33, R16, RZ, !P1 ;  /* 0x000000ff10217207 */ /* 0x000fc40004800000 */
[----:B------:R-:W-:Y:S02]  /*e330*/  SEL R7, R6, RZ, !P3 ;  /* 0x000000ff06077207 */ /* 0x000fe40005800000 */
[----:B------:R-:W-:Y:S02]  /*e340*/  SEL R4, R4, RZ, !P0 ;  /* 0x000000ff04047207 */ /* 0x000fe40004000000 */
[----:B------:R-:W-:Y:S02]  /*e350*/  SEL R14, R14, RZ, !P0 ;  /* 0x000000ff0e0e7207 */ /* 0x000fe40004000000 */
[----:B------:R-:W-:Y:S02]  /*e360*/  SEL R16, R38, RZ, !P3 ;  /* 0x000000ff26107207 */ /* 0x000fe40005800000 */
[----:B------:R-:W-:Y:S01]  /*e370*/  SEL R6, R39, RZ, !P0 ;  /* 0x000000ff27067207 */ /* 0x000fe20004000000 */
[----:B------:R-:W-:Y:S01]  /*e380*/  IMAD.IADD R39, R5, 0x1, R18 ;  /* 0x0000000105277824 */ /* 0x000fe200078e0212 */
[----:B------:R-:W-:-:S02]  /*e390*/  SEL R40, R40, RZ, !P1 ;  /* 0x000000ff28287207 */ /* 0x000fc40004800000 */
[----:B------:R-:W-:Y:S02]  /*e3a0*/  IADD3 R16, R16, R33, R14 ;  /* 0x0000002110107210 */ /* 0x000fe40007ffe00e */
[----:B------:R-:W-:Y:S02]  /*e3b0*/  IADD3 R12, R7, R12, R4 ;  /* 0x0000000c070c7210 */ /* 0x000fe40007ffe004 */
[----:B------:R-:W-:Y:S02]  /*e3c0*/  IADD3 R14, R41, R40, R6 ;  /* 0x00000028290e7210 */ /* 0x000fe40007ffe006 */
[----:B------:R-:W0:Y:S01]  /*e3d0*/  LDS.128 R4, [0x1e0] ;  /* 0x0001e000ff047984 */ /* 0x000e220000000c00 */
[----:B------:R-:W-:Y:S02]  /*e3e0*/  SHF.R.W.U32 R11, R11, 0x8, R11 ;  /* 0x000000080b0b7819 */ /* 0x000fe40000001e0b */
[----:B------:R-:W-:Y:S02]  /*e3f0*/  SHF.R.W.U32 R40, R37, 0x7, R37 ;  /* 0x0000000725287819 */ /* 0x000fe40000001e25 */
[----:B------:R-:W-:-:S02]  /*e400*/  LOP3.LUT R33, R24, R39, RZ, 0x3c, !PT ;  /* 0x0000002718217212 */ /* 0x000fc400078e3cff */
[----:B------:R-:W-:Y:S02]  /*e410*/  SHF.R.U32.HI R36, RZ, 0x18, R36 ;  /* 0x00000018ff247819 */ /* 0x000fe40000011624 */
[----:B------:R-:W-:Y:S02]  /*e420*/  LOP3.LUT R38, R24, 0xff, R39, 0x48, !PT ;  /* 0x000000ff18267812 */ /* 0x000fe400078e4827 */
[----:B------:R-:W-:Y:S02]  /*e430*/  SHF.R.U32.HI R45, RZ, 0x10, R35 ;  /* 0x00000010ff2d7819 */ /* 0x000fe40000011623 */
[----:B------:R-:W-:Y:S02]  /*e440*/  LOP3.LUT R24, R30, R39, RZ, 0x3c, !PT ;  /* 0x000000271e187212 */ /* 0x000fe400078e3cff */
[----:B------:R-:W-:Y:S02]  /*e450*/  SHF.R.U32.HI R19, RZ, 0x8, R19 ;  /* 0x00000008ff137819 */ /* 0x000fe40000011613 */
[----:B------:R-:W-:Y:S01]  /*e460*/  LOP3.LUT R35, R40, R11, RZ, 0x3c, !PT ;  /* 0x0000000b28237212 */ /* 0x000fe200078e3cff */
[C---:B------:R-:W-:Y:S01]  /*e470*/  IMAD.U32 R41, R24.reuse, 0x10000, RZ ;  /* 0x0001000018297824 */ /* 0x040fe200078e00ff */
[----:B------:R-:W-:Y:S01]  /*e480*/  SHF.R.U32.HI R42, RZ, 0x8, R33 ;  /* 0x00000008ff2a7819 */ /* 0x000fe20000011621 */
[----:B------:R-:W-:Y:S01]  /*e490*/  IMAD.SHL.U32 R43, R24, 0x100, RZ ;  /* 0x00000100182b7824 */ /* 0x000fe200078e00ff */
[----:B------:R-:W-:-:S02]  /*e4a0*/  SEL R46, R36, RZ, !P0 ;  /* 0x000000ff242e7207 */ /* 0x000fc40004000000 */
[----:B------:R-:W-:Y:S02]  /*e4b0*/  LOP3.LUT R36, R45, 0xff00, RZ, 0xc0, !PT ;  /* 0x0000ff002d247812 */ /* 0x000fe400078ec0ff */
[----:B------:R-:W-:Y:S01]  /*e4c0*/  LOP3.LUT R45, R19, 0xff0000, RZ, 0xc0, !PT ;  /* 0x00ff0000132d7812 */ /* 0x000fe200078ec0ff */
[----:B------:R-:W-:Y:S01]  /*e4d0*/  IMAD.SHL.U32 R19, R35, 0x100, RZ ;  /* 0x0000010023137824 */ /* 0x000fe200078e00ff */
[----:B------:R-:W-:Y:S02]  /*e4e0*/  LOP3.LUT R42, R42, 0xff, RZ, 0xc0, !PT ;  /* 0x000000ff2a2a7812 */ /* 0x000fe400078ec0ff */
[----:B------:R-:W-:Y:S02]  /*e4f0*/  SHF.R.U32.HI R44, RZ, 0x10, R33 ;  /* 0x00000010ff2c7819 */ /* 0x000fe40000011621 */
[----:B------:R-:W-:Y:S02]  /*e500*/  SHF.R.U32.HI R40, RZ, 0x8, R35 ;  /* 0x00000008ff287819 */ /* 0x000fe40000011623 */
[----:B------:R-:W-:-:S02]  /*e510*/  SEL R47, R36, RZ, !P1 ;  /* 0x000000ff242f7207 */ /* 0x000fc40004800000 */
[----:B------:R-:W-:Y:S02]  /*e520*/  LOP3.LUT R36, R35, 0xff00, RZ, 0xc0, !PT ;  /* 0x0000ff0023247812 */ /* 0x000fe400078ec0ff */
[----:B------:R-:W-:Y:S02]  /*e530*/  LOP3.LUT R25, R25, R39, RZ, 0x3c, !PT ;  /* 0x0000002719197212 */ /* 0x000fe400078e3cff */
[----:B------:R-:W-:Y:S02]  /*e540*/  LOP3.LUT R41, R41, 0xff0000, RZ, 0xc0, !PT ;  /* 0x00ff000029297812 */ /* 0x000fe400078ec0ff */
[----:B------:R-:W-:Y:S02]  /*e550*/  LOP3.LUT R43, R43, 0xff0000, RZ, 0xc0, !PT ;  /* 0x00ff00002b2b7812 */ /* 0x000fe400078ec0ff */
[----:B------:R-:W-:Y:S02]  /*e560*/  SEL R37, R42, RZ, !P0 ;  /* 0x000000ff2a257207 */ /* 0x000fe40004000000 */
[----:B------:R-:W-:-:S02]  /*e570*/  LOP3.LUT R19, R19, 0xff00, RZ, 0xc0, !PT ;  /* 0x0000ff0013137812 */ /* 0x000fc400078ec0ff */
[----:B------:R-:W-:Y:S02]  /*e580*/  LOP3.LUT R39, R30, 0xff0000, R39, 0x48, !PT ;  /* 0x00ff00001e277812 */ /* 0x000fe400078e4827 */
[----:B------:R-:W-:Y:S02]  /*e590*/  LOP3.LUT R44, R44, 0xff, RZ, 0xc0, !PT ;  /* 0x000000ff2c2c7812 */ /* 0x000fe400078ec0ff */
[----:B------:R-:W-:Y:S02]  /*e5a0*/  LOP3.LUT R42, R40, 0xff00, RZ, 0xc0, !PT ;  /* 0x0000ff00282a7812 */ /* 0x000fe400078ec0ff */
[----:B------:R-:W-:Y:S02]  /*e5b0*/  SEL R40, R36, RZ, !P1 ;  /* 0x000000ff24287207 */ /* 0x000fe40004800000 */
[----:B------:R-:W-:Y:S02]  /*e5c0*/  SEL R38, R38, RZ, !P0 ;  /* 0x000000ff26267207 */ /* 0x000fe40004000000 */
[----:B------:R-:W-:-:S02]  /*e5d0*/  SEL R41, R41, RZ, !P3 ;  /* 0x000000ff29297207 */ /* 0x000fc40005800000 */
[----:B------:R-:W-:Y:S02]  /*e5e0*/  SEL R43, R43, RZ, !P3 ;  /* 0x000000ff2b2b7207 */ /* 0x000fe40005800000 */
[----:B------:R-:W-:Y:S02]  /*e5f0*/  SEL R36, R19, RZ, !P1 ;  /* 0x000000ff13247207 */ /* 0x000fe40004800000 */
[----:B------:R-:W-:Y:S02]  /*e600*/  SEL R39, R39, RZ, !P3 ;  /* 0x000000ff27277207 */ /* 0x000fe40005800000 */
[----:B------:R-:W-:Y:S02]  /*e610*/  SEL R44, R44, RZ, !P0 ;  /* 0x000000ff2c2c7207 */ /* 0x000fe40004000000 */
[----:B------:R-:W-:Y:S02]  /*e620*/  SEL R42, R42, RZ, !P1 ;  /* 0x000000ff2a2a7207 */ /* 0x000fe40004800000 */
[----:B------:R-:W-:Y:S01]  /*e630*/  IADD3 R37, R43, R40, R37 ;  /* 0x000000282b257210 */ /* 0x000fe20007ffe025 */
[----:B------:R-:W-:Y:S01]  /*e640*/  IMAD.IADD R40, R34, 0x1, R11 ;  /* 0x0000000122287824 */ /* 0x000fe200078e020b */
[----:B------:R-:W-:-:S02]  /*e650*/  IADD3 R36, R41, R36, R38 ;  /* 0x0000002429247210 */ /* 0x000fc40007ffe026 */
[----:B------:R-:W-:Y:S02]  /*e660*/  IADD3 R38, R39, R42, R44 ;  /* 0x0000002a27267210 */ /* 0x000fe40007ffe02c */
[C---:B------:R-:W-:Y:S02]  /*e670*/  LOP3.LUT R42, R26.reuse, 0xff, R15, 0x48, !PT ;  /* 0x000000ff1a2a7812 */ /* 0x040fe400078e480f */
[-C--:B------:R-:W-:Y:S02]  /*e680*/  LOP3.LUT R34, R26, R15.reuse, RZ, 0x3c, !PT ;  /* 0x0000000f1a227212 */ /* 0x080fe400078e3cff */
[----:B0-----:R-:W-:Y:S02]  /*e690*/  LOP3.LUT R26, R4, R15, RZ, 0x3c, !PT ;  /* 0x0000000f041a7212 */ /* 0x001fe400078e3cff */
[-C--:B------:R-:W-:Y:S02]  /*e6a0*/  LOP3.LUT R39, R17, R40.reuse, RZ, 0x3c, !PT ;  /* 0x0000002811277212 */ /* 0x080fe400078e3cff */
[----:B------:R-:W-:Y:S01]  /*e6b0*/  SEL R45, R45, RZ, !P3 ;  /* 0x000000ff2d2d7207 */ /* 0x000fe20005800000 */
[----:B------:R-:W-:Y:S01]  /*e6c0*/  IMAD.U32 R43, R26, 0x10000, RZ ;  /* 0x000100001a2b7824 */ /* 0x000fe200078e00ff */
[----:B------:R-:W-:-:S02]  /*e6d0*/  LOP3.LUT R17, R27, R40, RZ, 0x3c, !PT ;  /* 0x000000281b117212 */ /* 0x000fc400078e3cff */
[----:B------:R-:W-:Y:S02]  /*e6e0*/  SHF.R.W.U32 R44, R39, 0x7, R39 ;  /* 0x00000007272c7819 */ /* 0x000fe40000001e27 */
[----:B------:R-:W-:Y:S01]  /*e6f0*/  IADD3 R19, R45, R47, R46 ;  /* 0x0000002f2d137210 */ /* 0x000fe20007ffe02e */
[----:B------:R-:W-:Y:S01]  /*e700*/  IMAD.SHL.U32 R46, R26, 0x100, RZ ;  /* 0x000001001a2e7824 */ /* 0x000fe200078e00ff */
[----:B------:R-:W-:Y:S02]  /*e710*/  LOP3.LUT R41, R5, R40, RZ, 0x3c, !PT ;  /* 0x0000002805297212 */ /* 0x000fe400078e3cff */
[----:B------:R-:W-:Y:S02]  /*e720*/  SHF.R.U32.HI R47, RZ, 0x8, R17 ;  /* 0x00000008ff2f7819 */ /* 0x000fe40000011611 */
[----:B------:R-:W-:Y:S01]  /*e730*/  LOP3.LUT R39, R43, 0xff0000, RZ, 0xc0, !PT ;  /* 0x00ff00002b277812 */ /* 0x000fe200078ec0ff */
[----:B------:R-:W-:Y:S01]  /*e740*/  IMAD.SHL.U32 R49, R41, 0x100, RZ ;  /* 0x0000010029317824 */ /* 0x000fe200078e00ff */
[----:B------:R-:W-:-:S02]  /*e750*/  LOP3.LUT R43, R44, R13, RZ, 0x3c, !PT ;  /* 0x0000000d2c2b7212 */ /* 0x000fc400078e3cff */
[----:B------:R-:W-:Y:S02]  /*e760*/  SHF.R.W.U32 R25, R25, 0x7, R25 ;  /* 0x0000000719197819 */ /* 0x000fe40000001e19 */
[----:B------:R-:W-:Y:S02]  /*e770*/  SHF.R.U32.HI R24, RZ, 0x8, R24 ;  /* 0x00000008ff187819 */ /* 0x000fe40000011618 */
[----:B------:R-:W-:Y:S02]  /*e780*/  LOP3.LUT R44, R47, 0xff, RZ, 0xc0, !PT ;  /* 0x000000ff2f2c7812 */ /* 0x000fe400078ec0ff */
[----:B------:R-:W-:Y:S02]  /*e790*/  SHF.R.U32.HI R35, RZ, 0x10, R35 ;  /* 0x00000010ff237819 */ /* 0x000fe40000011623 */
[----:B------:R-:W-:Y:S02]  /*e7a0*/  LOP3.LUT R46, R46, 0xff0000, RZ, 0xc0, !PT ;  /* 0x00ff00002e2e7812 */ /* 0x000fe400078ec0ff */
[----:B------:R-:W-:Y:S01]  /*e7b0*/  SEL R47, R39, RZ, !P3 ;  /* 0x000000ff272f7207 */ /* 0x000fe20005800000 */
[----:B------:R-:W-:Y:S01]  /*e7c0*/  IMAD.SHL.U32 R39, R43, 0x100, RZ ;  /* 0x000001002b277824 */ /* 0x000fe200078e00ff */
[----:B------:R-:W-:-:S02]  /*e7d0*/  LOP3.LUT R25, R25, R10, RZ, 0x3c, !PT ;  /* 0x0000000a19197212 */ /* 0x000fc400078e3cff */
[----:B------:R-:W-:Y:S02]  /*e7e0*/  SHF.R.U32.HI R33, RZ, 0x18, R33 ;  /* 0x00000018ff217819 */ /* 0x000fe40000011621 */
[----:B------:R-:W-:Y:S02]  /*e7f0*/  LOP3.LUT R24, R24, 0xff0000, RZ, 0xc0, !PT ;  /* 0x00ff000018187812 */ /* 0x000fe400078ec0ff */
[----:B------:R-:W-:Y:S02]  /*e800*/  LOP3.LUT R35, R35, 0xff00, RZ, 0xc0, !PT ;  /* 0x0000ff0023237812 */ /* 0x000fe400078ec0ff */
[----:B------:R-:W-:Y:S02]  /*e810*/  SEL R48, R46, RZ, !P3 ;  /* 0x000000ff2e307207 */ /* 0x000fe40005800000 */
[----:B------:R-:W-:Y:S02]  /*e820*/  LOP3.LUT R50, R49, 0xff0000, RZ, 0xc0, !PT ;  /* 0x00ff000031327812 */ /* 0x000fe400078ec0ff */
[----:B------:R-:W-:-:S02]  /*e830*/  LOP3.LUT R46, R25, 0xff00, RZ, 0xc0, !PT ;  /* 0x0000ff00192e7812 */ /* 0x000fc400078ec0ff */
[----:B------:R-:W-:Y:S02]  /*e840*/  LOP3.LUT R39, R39, 0xff00, RZ, 0xc0, !PT ;  /* 0x0000ff0027277812 */ /* 0x000fe400078ec0ff */
[----:B------:R-:W-:Y:S02]  /*e850*/  SEL R33, R33, RZ, !P0 ;  /* 0x000000ff21217207 */ /* 0x000fe40004000000 */
[----:B------:R-:W-:Y:S02]  /*e860*/  SEL R24, R24, RZ, !P3 ;  /* 0x000000ff18187207 */ /* 0x000fe40005800000 */
[----:B------:R-:W-:Y:S02]  /*e870*/  SEL R35, R35, RZ, !P1 ;  /* 0x000000ff23237207 */ /* 0x000fe40004800000 */
[----:B------:R-:W-:Y:S02]  /*e880*/  SEL R51, R50, RZ, !P3 ;  /* 0x000000ff32337207 */ /* 0x000fe40005800000 */
[----:B------:R-:W-:-:S02]  /*e890*/  SEL R50, R46, RZ, !P1 ;  /* 0x000000ff2e327207 */ /* 0x000fc40004800000 */
[----:B------:R-:W-:Y:S02]  /*e8a0*/  SEL R42, R42, RZ, !P0 ;  /* 0x000000ff2a2a7207 */ /* 0x000fe40004000000 */
[----:B------:R-:W-:Y:S02]  /*e8b0*/  SEL R46, R39, RZ, !P1 ;  /* 0x000000ff272e7207 */ /* 0x000fe40004800000 */
[----:B------:R-:W-:Y:S02]  /*e8c0*/  SHF.R.U32.HI R26, RZ, 0x8, R26 ;  /* 0x00000008ff1a7819 */ /* 0x000fe4000001161a */
[----:B------:R-:W-:Y:S02]  /*e8d0*/  IADD3 R39, R24, R35, R33 ;  /* 0x0000002318277210 */ /* 0x000fe40007ffe021 */
[----:B------:R-:W-:Y:S02]  /*e8e0*/  LOP3.LUT R35, R4, 0xff0000, R15, 0x48, !PT ;  /* 0x00ff000004237812 */ /* 0x000fe400078e480f */
[----:B------:R-:W-:-:S02]  /*e8f0*/  LOP3.LUT R27, R27, 0xff, R40, 0x48, !PT ;  /* 0x000000ff1b1b7812 */ /* 0x000fc400078e4828 */
[----:B------:R-:W-:Y:S01]  /*e900*/  IADD3 R33, R47, R46, R42 ;  /* 0x0000002e2f217210 */ /* 0x000fe20007ffe02a */
[----:B------:R-:W-:Y:S01]  /*e910*/  IMAD.U32 R46, R41, 0x10000, RZ ;  /* 0x00010000292e7824 */ /* 0x000fe200078e00ff */
[----:B------:R-:W-:Y:S01]  /*e920*/  LOP3.LUT R26, R26, 0xff0000, RZ, 0xc0, !PT ;  /* 0x00ff00001a1a7812 */ /* 0x000fe200078ec0ff */
[----:B------:R-:W-:Y:S01]  /*e930*/  IMAD.SHL.U32 R47, R25, 0x100, RZ ;  /* 0x00000100192f7824 */ /* 0x000fe200078e00ff */
[--C-:B------:R-:W-:Y:S02]  /*e940*/  SHF.R.U32.HI R45, RZ, 0x8, R34.reuse ;  /* 0x00000008ff2d7819 */ /* 0x100fe40000011622 */
[--C-:B------:R-:W-:Y:S02]  /*e950*/  SHF.R.U32.HI R15, RZ, 0x10, R34.reuse ;  /* 0x00000010ff0f7819 */ /* 0x100fe40000011622 */
[----:B------:R-:W-:Y:S02]  /*e960*/  SHF.R.U32.HI R42, RZ, 0x18, R34 ;  /* 0x00000018ff2a7819 */ /* 0x000fe40000011622 */
[----:B------:R-:W-:-:S02]  /*e970*/  SEL R34, R35, RZ, !P3 ;  /* 0x000000ff23227207 */ /* 0x000fc40005800000 */
[----:B------:R-:W-:Y:S02]  /*e980*/  SEL R35, R27, RZ, !P0 ;  /* 0x000000ff1b237207 */ /* 0x000fe40004000000 */
[----:B------:R-:W-:Y:S02]  /*e990*/  SEL R49, R44, RZ, !P0 ;  /* 0x000000ff2c317207 */ /* 0x000fe40004000000 */
[----:B------:R-:W-:Y:S02]  /*e9a0*/  SEL R27, R26, RZ, !P3 ;  /* 0x000000ff1a1b7207 */ /* 0x000fe40005800000 */
[----:B------:R-:W-:Y:S02]  /*e9b0*/  LOP3.LUT R44, R43, 0xff00, RZ, 0xc0, !PT ;  /* 0x0000ff002b2c7812 */ /* 0x000fe400078ec0ff */
[--C-:B------:R-:W-:Y:S02]  /*e9c0*/  SHF.R.U32.HI R26, RZ, 0x8, R43.reuse ;  /* 0x00000008ff1a7819 */ /* 0x100fe4000001162b */
[----:B------:R-:W-:-:S02]  /*e9d0*/  SHF.R.U32.HI R43, RZ, 0x10, R43 ;  /* 0x00000010ff2b7819 */ /* 0x000fc4000001162b */
[----:B------:R-:W-:Y:S02]  /*e9e0*/  LOP3.LUT R15, R15, 0xff, RZ, 0xc0, !PT ;  /* 0x000000ff0f0f7812 */ /* 0x000fe400078ec0ff */
[----:B------:R-:W-:Y:S02]  /*e9f0*/  LOP3.LUT R26, R26, 0xff00, RZ, 0xc0, !PT ;  /* 0x0000ff001a1a7812 */ /* 0x000fe400078ec0ff */
[----:B------:R-:W-:Y:S02]  /*ea00*/  LOP3.LUT R46, R46, 0xff0000, RZ, 0xc0, !PT ;  /* 0x00ff00002e2e7812 */ /* 0x000fe400078ec0ff */
[----:B------:R-:W-:Y:S02]  /*ea10*/  LOP3.LUT R43, R43, 0xff00, RZ, 0xc0, !PT ;  /* 0x0000ff002b2b7812 */ /* 0x000fe400078ec0ff */
[----:B------:R-:W-:Y:S02]  /*ea20*/  LOP3.LUT R47, R47, 0xff00, RZ, 0xc0, !PT ;  /* 0x0000ff002f2f7812 */ /* 0x000fe400078ec0ff */
[----:B------:R-:W-:-:S02]  /*ea30*/  SEL R15, R15, RZ, !P0 ;  /* 0x000000ff0f0f7207 */ /* 0x000fc40004000000 */
[----:B------:R-:W-:Y:S02]  /*ea40*/  SEL R26, R26, RZ, !P1 ;  /* 0x000000ff1a1a7207 */ /* 0x000fe40004800000 */
[----:B------:R-:W-:Y:S02]  /*ea50*/  SEL R42, R42, RZ, !P0 ;  /* 0x000000ff2a2a7207 */ /* 0x000fe40004000000 */
[----:B------:R-:W-:Y:S02]  /*ea60*/  SEL R46, R46, RZ, !P3 ;  /* 0x000000ff2e2e7207 */ /* 0x000fe40005800000 */
[----:B------:R-:W-:Y:S02]  /*ea70*/  SEL R43, R43, RZ, !P1 ;  /* 0x000000ff2b2b7207 */ /* 0x000fe40004800000 */
[----:B------:R-:W-:Y:S02]  /*ea80*/  SEL R47, R47, RZ, !P1 ;  /* 0x000000ff2f2f7207 */ /* 0x000fe40004800000 */
[----:B------:R-:W-:-:S02]  /*ea90*/  IADD3 R34, R34, R26, R15 ;  /* 0x0000001a22227210 */ /* 0x000fc40007ffe00f */
[----:B------:R-:W-:Y:S02]  /*eaa0*/  LOP3.LUT R45, R45, 0xff, RZ, 0xc0, !PT ;  /* 0x000000ff2d2d7812 */ /* 0x000fe400078ec0ff */
[----:B------:R-:W-:Y:S02]  /*eab0*/  IADD3 R42, R27, R43, R42 ;  /* 0x0000002b1b2a7210 */ /* 0x000fe40007ffe02a */
[----:B------:R-:W-:Y:S02]  /*eac0*/  IADD3 R26, R46, R47, R35 ;  /* 0x0000002f2e1a7210 */ /* 0x000fe40007ffe023 */
[----:B------:R-:W-:Y:S02]  /*ead0*/  LOP3.LUT R43, R8, R13, RZ, 0x3c, !PT ;  /* 0x0000000d082b7212 */ /* 0x000fe400078e3cff */
[--C-:B------:R-:W-:Y:S02]  /*eae0*/  SHF.R.U32.HI R27, RZ, 0x10, R17.reuse ;  /* 0x00000010ff1b7819 */ /* 0x100fe40000011611 */
[----:B------:R-:W-:Y:S01]  /*eaf0*/  SHF.R.U32.HI R35, RZ, 0x18, R17 ;  /* 0x00000018ff237819 */ /* 0x000fe20000011611 */
[----:B------:R-:W-:Y:S01]  /*eb00*/  IMAD.U32 R15, R43, 0x10000, RZ ;  /* 0x000100002b0f7824 */ /* 0x000fe200078e00ff */
[----:B------:R-:W-:-:S02]  /*eb10*/  SHF.R.U32.HI R17, RZ, 0x8, R25 ;  /* 0x00000008ff117819 */ /* 0x000fc40000011619 */
[----:B------:R-:W-:Y:S02]  /*eb20*/  SEL R45, R45, RZ, !P0 ;  /* 0x000000ff2d2d7207 */ /* 0x000fe40004000000 */
[----:B------:R-:W-:Y:S02]  /*eb30*/  SEL R44, R44, RZ, !P1 ;  /* 0x000000ff2c2c7207 */ /* 0x000fe40004800000 */
[----:B------:R-:W-:Y:S02]  /*eb40*/  LOP3.LUT R24, R9, R10, RZ, 0x3c, !PT ;  /* 0x0000000a09187212 */ /* 0x000fe400078e3cff */
[----:B------:R-:W-:Y:S02]  /*eb50*/  LOP3.LUT R40, R5, 0xff0000, R40, 0x48, !PT ;  /* 0x00ff000005287812 */ /* 0x000fe400078e4828 */
[----:B------:R-:W-:Y:S02]  /*eb60*/  LOP3.LUT R27, R27, 0xff, RZ, 0xc0, !PT ;  /* 0x000000ff1b1b7812 */ /* 0x000fe400078ec0ff */
[----:B------:R-:W-:-:S02]  /*eb70*/  LOP3.LUT R17, R17, 0xff00, RZ, 0xc0, !PT ;  /* 0x0000ff0011117812 */ /* 0x000fc400078ec0ff */
[----:B------:R-:W-:Y:S02]  /*eb80*/  SHF.R.U32.HI R41, RZ, 0x8, R41 ;  /* 0x00000008ff297819 */ /* 0x000fe40000011629 */
[----:B------:R-:W-:Y:S02]  /*eb90*/  SHF.R.U32.HI R25, RZ, 0x10, R25 ;  /* 0x00000010ff197819 */ /* 0x000fe40000011619 */
[----:B------:R-:W-:Y:S01]  /*eba0*/  IADD3 R45, R48, R44, R45 ;  /* 0x0000002c302d7210 */ /* 0x000fe20007ffe02d */
[----:B------:R-:W-:Y:S01]  /*ebb0*/  IMAD.U32 R48, R24, 0x10000, RZ ;  /* 0x0001000018307824 */ /* 0x000fe200078e00ff */
[----:B------:R-:W-:Y:S02]  /*ebc0*/  SEL R40, R40, RZ, !P3 ;  /* 0x000000ff28287207 */ /* 0x000fe40005800000 */
[----:B------:R-:W-:Y:S02]  /*ebd0*/  SEL R27, R27, RZ, !P0 ;  /* 0x000000ff1b1b7207 */ /* 0x000fe40004000000 */
[----:B------:R-:W-:-:S02]  /*ebe0*/  SEL R17, R17, RZ, !P1 ;  /* 0x000000ff11117207 */ /* 0x000fc40004800000 */
[----:B------:R-:W-:Y:S02]  /*ebf0*/  LOP3.LUT R15, R15, 0xff000000, RZ, 0xc0, !PT ;  /* 0xff0000000f0f7812 */ /* 0x000fe400078ec0ff */
[----:B------:R-:W-:Y:S02]  /*ec00*/  LOP3.LUT R46, R41, 0xff0000, RZ, 0xc0, !PT ;  /* 0x00ff0000292e7812 */ /* 0x000fe400078ec0ff */
[----:B------:R-:W-:Y:S02]  /*ec10*/  LOP3.LUT R25, R25, 0xff00, RZ, 0xc0, !PT ;  /* 0x0000ff0019197812 */ /* 0x000fe400078ec0ff */
[----:B------:R-:W-:Y:S02]  /*ec20*/  SEL R41, R35, RZ, !P0 ;  /* 0x000000ff23297207 */ /* 0x000fe40004000000 */
[----:B------:R-:W-:Y:S02]  /*ec30*/  LOP3.LUT R48, R48, 0xff000000, RZ, 0xc0, !PT ;  /* 0xff00000030307812 */ /* 0x000fe400078ec0ff */
[----:B------:R-:W-:-:S02]  /*ec40*/  IADD3 R35, R40, R17, R27 ;  /* 0x0000001128237210 */ /* 0x000fc40007ffe01b */
[----:B------:R-:W-:Y:S02]  /*ec50*/  SEL R46, R46, RZ, !P3 ;  /* 0x000000ff2e2e7207 */ /* 0x000fe40005800000 */
[----:B------:R-:W-:Y:S02]  /*ec60*/  SEL R47, R25, RZ, !P1 ;  /* 0x000000ff192f7207 */ /* 0x000fe40004800000 */
[----:B------:R-:W-:Y:S02]  /*ec70*/  SEL R40, R15, RZ, !P4 ;  /* 0x000000ff0f287207 */ /* 0x000fe40006000000 */
[----:B------:R-:W-:Y:S02]  /*ec80*/  LOP3.LUT R15, R7, R18, RZ, 0x3c, !PT ;  /* 0x00000012070f7212 */ /* 0x000fe400078e3cff */
[----:B------:R-:W-:Y:S01]  /*ec90*/  IADD3 R44, R51, R50, R49 ;  /* 0x00000032332c7210 */ /* 0x000fe20007ffe031 */
[----:B------:R-:W-:Y:S01]  /*eca0*/  IMAD.IADD R17, R40, 0x1, R45 ;  /* 0x0000000128117824 */ /* 0x000fe200078e022d */
[----:B------:R-:W-:Y:S01]  /*ecb0*/  SEL R25, R48, RZ, !P4 ;  /* 0x000000ff30197207 */ /* 0x000fe20006000000 */
[----:B------:R-:W-:Y:S01]  /*ecc0*/  IMAD.SHL.U32 R40, R15, 0x100, RZ ;  /* 0x000001000f287824 */ /* 0x000fe200078e00ff */
[----:B------:R-:W-:-:S02]  /*ecd0*/  IADD3 R27, R46, R47, R41 ;  /* 0x0000002f2e1b7210 */ /* 0x000fc40007ffe029 */
[----:B------:R-:W-:Y:S01]  /*ece0*/  LOP3.LUT R41, R7, 0xff000000, R18, 0x48, !PT ;  /* 0xff00000007297812 */ /* 0x000fe200078e4812 */
[----:B------:R-:W-:Y:S01]  /*ecf0*/  IMAD.U32 R18, R15, 0x10000, RZ ;  /* 0x000100000f127824 */ /* 0x000fe200078e00ff */
[----:B------:R-:W-:Y:S01]  /*ed00*/  LOP3.LUT R40, R40, 0xff000000, RZ, 0xc0, !PT ;  /* 0xff00000028287812 */ /* 0x000fe200078ec0ff */
[----:B------:R-:W-:Y:S01]  /*ed10*/  IMAD.IADD R25, R25, 0x1, R44 ;  /* 0x0000000119197824 */ /* 0x000fe200078e022c */
[----:B------:R-:W-:Y:S01]  /*ed20*/  SEL R44, R41, RZ, !P4 ;  /* 0x000000ff292c7207 */ /* 0x000fe20006000000 */
[----:B------:R-:W-:Y:S01]  /*ed30*/  IMAD.SHL.U32 R15, R15, 0x1000000, RZ ;  /* 0x010000000f0f7824 */ /* 0x000fe200078e00ff */
[----:B------:R-:W-:Y:S02]  /*ed40*/  LOP3.LUT R18, R18, 0xff000000, RZ, 0xc0, !PT ;  /* 0xff00000012127812 */ /* 0x000fe400078ec0ff */
[----:B------:R-:W-:Y:S02]  /*ed50*/  SEL R45, R40, RZ, !P4 ;  /* 0x000000ff282d7207 */ /* 0x000fe40006000000 */
[----:B------:R-:W-:Y:S01]  /*ed60*/  SEL R41, R15, RZ, !P4 ;  /* 0x000000ff0f297207 */ /* 0x000fe20006000000 */
[----:B------:R-:W-:Y:S01]  /*ed70*/  IMAD.IADD R15, R44, 0x1, R19 ;  /* 0x000000012c0f7824 */ /* 0x000fe200078e0213 */
[----:B------:R-:W-:Y:S01]  /*ed80*/  SEL R19, R18, RZ, !P4 ;  /* 0x000000ff12137207 */ /* 0x000fe20006000000 */
[----:B------:R-:W-:Y:S01]  /*ed90*/  IMAD.IADD R14, R45, 0x1, R14 ;  /* 0x000000012d0e7824 */ /* 0x000fe200078e020e */
[----:B------:R-:W-:Y:S01]  /*eda0*/  LOP3.LUT R18, R8, 0xff000000, R13, 0x48, !PT ;  /* 0xff00000008127812 */ /* 0x000fe200078e480d */
[----:B------:R-:W-:Y:S01]  /*edb0*/  IMAD.IADD R12, R41, 0x1, R12 ;  /* 0x00000001290c7824 */ /* 0x000fe200078e020c */
[----:B------:R-:W-:Y:S01]  /*edc0*/  LOP3.LUT R40, R6, R11, RZ, 0x3c, !PT ;  /* 0x0000000b06287212 */ /* 0x000fe200078e3cff */
[----:B------:R-:W-:Y:S01]  /*edd0*/  IMAD.IADD R13, R19, 0x1, R16 ;  /* 0x00000001130d7824 */ /* 0x000fe200078e0210 */
[----:B------:R-:W-:Y:S01]  /*ede0*/  SEL R19, R18, RZ, !P4 ;  /* 0x000000ff12137207 */ /* 0x000fe20006000000 */
[C---:B------:R-:W-:Y:S01]  /*edf0*/  IMAD.SHL.U32 R16, R43.reuse, 0x1000000, RZ ;  /* 0x010000002b107824 */ /* 0x040fe200078e00ff */
[----:B------:R-:W-:Y:S01]  /*ee00*/  LOP3.LUT R11, R6, 0xff000000, R11, 0x48, !PT ;  /* 0xff000000060b7812 */ /* 0x000fe200078e480b */
[----:B------:R-:W-:-:S02]  /*ee10*/  IMAD.SHL.U32 R43, R43, 0x100, RZ ;  /* 0x000001002b2b7824 */ /* 0x000fc400078e00ff */
[----:B------:R-:W-:Y:S01]  /*ee20*/  IMAD.U32 R18, R40, 0x10000, RZ ;  /* 0x0001000028127824 */ /* 0x000fe200078e00ff */
[----:B------:R-:W-:Y:S01]  /*ee30*/  SEL R16, R16, RZ, !P4 ;  /* 0x000000ff10107207 */ /* 0x000fe20006000000 */
[----:B------:R-:W-:Y:S01]  /*ee40*/  IMAD.SHL.U32 R41, R24, 0x100, RZ ;  /* 0x0000010018297824 */ /* 0x000fe200078e00ff */
[----:B------:R-:W-:Y:S01]  /*ee50*/  LOP3.LUT R43, R43, 0xff000000, RZ, 0xc0, !PT ;  /* 0xff0000002b2b7812 */ /* 0x000fe200078ec0ff */
[----:B------:R-:W-:Y:S01]  /*ee60*/  IMAD.IADD R19, R19, 0x1, R42 ;  /* 0x0000000113137824 */ /* 0x000fe200078e022a */
[----:B------:R-:W-:Y:S01]  /*ee70*/  LOP3.LUT R18, R18, 0xff000000, RZ, 0xc0, !PT ;  /* 0xff00000012127812 */ /* 0x000fe200078ec0ff */
[----:B------:R-:W-:Y:S01]  /*ee80*/  IMAD.IADD R16, R16, 0x1, R33 ;  /* 0x0000000110107824 */ /* 0x000fe200078e0221 */
[----:B------:R-:W-:Y:S01]  /*ee90*/  SEL R43, R43, RZ, !P4 ;  /* 0x000000ff2b2b7207 */ /* 0x000fe20006000000 */
[----:B------:R-:W-:Y:S01]  /*eea0*/  IMAD.SHL.U32 R33, R24, 0x1000000, RZ ;  /* 0x0100000018217824 */ /* 0x000fe200078e00ff */
[----:B------:R-:W-:Y:S02]  /*eeb0*/  LOP3.LUT R41, R41, 0xff000000, RZ, 0xc0, !PT ;  /* 0xff00000029297812 */ /* 0x000fe400078ec0ff */
[----:B------:R-:W-:Y:S01]  /*eec0*/  SEL R24, R18, RZ, !P4 ;  /* 0x000000ff12187207 */ /* 0x000fe20006000000 */
[----:B------:R-:W-:Y:S01]  /*eed0*/  IMAD.IADD R18, R43, 0x1, R34 ;  /* 0x000000012b127824 */ /* 0x000fe200078e0222 */
[----:B------:R-:W-:-:S02]  /*eee0*/  SEL R33, R33, RZ, !P4 ;  /* 0x000000ff21217207 */ /* 0x000fc40006000000 */
[----:B------:R-:W-:Y:S01]  /*eef0*/  SEL R34, R41, RZ, !P4 ;  /* 0x000000ff29227207 */ /* 0x000fe20006000000 */
[----:B------:R-:W-:Y:S01]  /*ef00*/  IMAD.IADD R37, R24, 0x1, R37 ;  /* 0x0000000118257824 */ /* 0x000fe200078e0225 */
[----:B------:R-:W-:Y:S01]  /*ef10*/  LOP3.LUT R41, R9, 0xff000000, R10, 0x48, !PT ;  /* 0xff00000009297812 */ /* 0x000fe200078e480a */
[----:B------:R-:W-:Y:S02]  /*ef20*/  IMAD.IADD R24, R33, 0x1, R26 ;  /* 0x0000000121187824 */ /* 0x000fe400078e021a */
[----:B------:R-:W-:Y:S02]  /*ef30*/  IMAD.SHL.U32 R10, R40, 0x100, RZ ;  /* 0x00000100280a7824 */ /* 0x000fe400078e00ff */
[----:B------:R-:W-:Y:S01]  /*ef40*/  IMAD.IADD R26, R34, 0x1, R35 ;  /* 0x00000001221a7824 */ /* 0x000fe200078e0223 */
[----:B------:R-:W-:Y:S01]  /*ef50*/  SEL R34, R41, RZ, !P4 ;  /* 0x000000ff29227207 */ /* 0x000fe20006000000 */
[----:B------:R-:W-:Y:S01]  /*ef60*/  IMAD.SHL.U32 R40, R40, 0x1000000, RZ ;  /* 0x0100000028287824 */ /* 0x000fe200078e00ff */
[----:B------:R-:W-:Y:S01]  /*ef70*/  LOP3.LUT R10, R10, 0xff000000, RZ, 0xc0, !PT ;  /* 0xff0000000a0a7812 */ /* 0x000fe200078ec0ff */
[----:B------:R-:W-:-:S02]  /*ef80*/  IMAD.MOV.U32 R35, RZ, RZ, R9 ;  /* 0x000000ffff237224 */ /* 0x000fc400078e0009 */
[----:B------:R-:W-:Y:S01]  /*ef90*/  IMAD.IADD R27, R34, 0x1, R27 ;  /* 0x00000001221b7824 */ /* 0x000fe200078e021b */
[----:B------:R-:W-:Y:S02]  /*efa0*/  SEL R34, R11, RZ, !P4 ;  /* 0x000000ff0b227207 */ /* 0x000fe40006000000 */
[----:B------:R-:W-:Y:S02]  /*efb0*/  SEL R11, R40, RZ, !P4 ;  /* 0x000000ff280b7207 */ /* 0x000fe40006000000 */
[----:B------:R-:W-:Y:S01]  /*efc0*/  SEL R33, R10, RZ, !P4 ;  /* 0x000000ff0a217207 */ /* 0x000fe20006000000 */
[----:B------:R-:W-:Y:S02]  /*efd0*/  IMAD.SHL.U32 R10, R28, 0x40, RZ ;  /* 0x000000401c0a7824 */ /* 0x000fe400078e00ff */
[----:B------:R-:W-:Y:S02]  /*efe0*/  IMAD.IADD R39, R34, 0x1, R39 ;  /* 0x0000000122277824 */ /* 0x000fe400078e0227 */
[----:B------:R-:W-:Y:S01]  /*eff0*/  IMAD.IADD R36, R11, 0x1, R36 ;  /* 0x000000010b247824 */ /* 0x000fe200078e0224 */
[----:B------:R0:W-:Y:S01]  /*f000*/  STS.128 [R10+0x4690], R12 ;  /* 0x0046900c0a007388 */ /* 0x0001e20000000c00 */
[----:B------:R-:W-:-:S02]  /*f010*/  IMAD.IADD R38, R33, 0x1, R38 ;  /* 0x0000000121267824 */ /* 0x000fc400078e0226 */
[----:B------:R-:W-:Y:S01]  /*f020*/  IMAD.MOV.U32 R11, RZ, RZ, c[0x0][0x0] ;  /* 0x00000000ff0b7624 */ /* 0x000fe200078e00ff */
[----:B------:R0:W-:Y:S01]  /*f030*/  STS.128 [R10+0x46a0], R16 ;  /* 0x0046a0100a007388 */ /* 0x0001e20000000c00 */
[----:B------:R-:W-:Y:S02]  /*f040*/  IMAD.MOV.U32 R34, RZ, RZ, R8 ;  /* 0x000000ffff227224 */ /* 0x000fe400078e0008 */
[----:B------:R-:W-:Y:S01]  /*f050*/  IMAD R28, R11, c[0x0][0x4], R28 ;  /* 0x000001000b1c7a24 */ /* 0x000fe200078e021c */
[----:B------:R0:W-:Y:S04]  /*f060*/  STS.128 [R10+0x46b0], R24 ;  /* 0x0046b0180a007388 */ /* 0x0001e80000000c00 */
[----:B------:R0:W-:Y:S01]  /*f070*/  STS.128 [R10+0x4680], R36 ;  /* 0x004680240a007388 */ /* 0x0001e20000000c00 */
[----:B------:R-:W-:-:S13]  /*f080*/  ISETP.GE.AND P0, PT, R28, R29, PT ;  /* 0x0000001d1c00720c */ /* 0x000fda0003f06270 */
[----:B------:R-:W-:Y:S01]  /*f090*/  @P0 CALL.REL.NOINC `(.L_x_12) ;  /* 0x0000001000000944 */ /* 0x000fe20003c00000 */
[----:B------:R-:W-:Y:S05]  /*f0a0*/  BRA `(.L_x_13) ;  /* 0xffffc6c000007947 */ /* 0x000fea000383ffff */
.L_x_12:
[----:B------:R-:W-:Y:S05]  /*f0b0*/  BSYNC B0 ;  /* 0x0000000000007941 */ /* 0x000fea0003800000 */
.L_x_11:
[----:B------:R-:W-:Y:S01]  /*f0c0*/  IADD3 R4, -R2, 0xc440, RZ ;  /* 0x0000c44002047810 */ /* 0x000fe20007ffe1ff */
[----:B------:R-:W-:Y:S03]  /*f0d0*/  BAR.SYNC.DEFER_BLOCKING 0x0 ;  /* 0x0000000000007b1d */ /* 0x000fe60000010000 */
[----:B------:R-:W-:-:S13]  /*f0e0*/  ISETP.GE.AND P0, PT, R4, 0x1, PT ;  /* 0x000000010400780c */ /* 0x000fda0003f06270 */
[----:B------:R-:W-:Y:S05]  /*f0f0*/  @!P0 BRA `(.L_x_14) ;  /* 0x000000c000008947 */ /* 0x000fea0003800000 */
[----:B------:R-:W2:Y:S01]  /*f100*/  S2R R7, SR_TID.Y ;  /* 0x0000000000077919 */ /* 0x000ea20000002200 */
[----:B------:R-:W-:-:S03]  /*f110*/  IMAD.MOV.U32 R4, RZ, RZ, RZ ;  /* 0x000000ffff047224 */ /* 0x000fc600078e00ff */
[----:B------:R-:W3:Y:S04]  /*f120*/  S2R R9, SR_TID.X ;  /* 0x0000000000097919 */ /* 0x000ee80000002100 */
.L_x_15:
[----:B--2---:R-:W-:Y:S02]  /*f130*/  IMAD R5, R7, 0x100, R4 ;  /* 0x0000010007057824 */ /* 0x004fe400078e0204 */
[C---:B---3--:R-:W-:Y:S01]  /*f140*/  IMAD R6, R4.reuse, 0x10, R9 ;  /* 0x0000001004067824 */ /* 0x048fe200078e0209 */
[----:B------:R-:W-:-:S03]  /*f150*/  IADD3 R4, R4, 0x1, RZ ;  /* 0x0000000104047810 */ /* 0x000fc60007ffe0ff */
[----:B------:R-:W-:Y:S01]  /*f160*/  LDS R5, [R5.X4+0x640] ;  /* 0x0006400005057984 */ /* 0x000fe20000004800 */
[----:B------:R-:W-:-:S03]  /*f170*/  ISETP.GE.AND P0, PT, R4, R29, PT ;  /* 0x0000001d0400720c */ /* 0x000fc60003f06270 */
[----:B------:R-:W2:Y:S02]  /*f180*/  LDS R6, [R6.X4+0x4680] ;  /* 0x0046800006067984 */ /* 0x000ea40000004800 */
[----:B--2---:R-:W-:Y:S02]  /*f190*/  IDP.4A.S8.S8 R20, R5, R6, R20 ;  /* 0x0000000605147226 */ /* 0x004fe40000000614 */
[----:B------:R-:W-:-:S06]  /*f1a0*/  IDP.4A.S8.S8 R3, R6, c[0x2][0x0], R3 ;  /* 0x0080000006037a26 */ /* 0x000fcc0000000603 */
[----:B------:R-:W-:Y:S05]  /*f1b0*/  @!P0 BRA `(.L_x_15) ;  /* 0xffffff7000008947 */ /* 0x000fea000383ffff */
.L_x_14:
[----:B------:R-:W-:Y:S01]  /*f1c0*/  IADD3 R2, R2, 0x400, RZ ;  /* 0x0000040002027810 */ /* 0x000fe20007ffe0ff */
[----:B------:R-:W-:Y:S03]  /*f1d0*/  BAR.SYNC.DEFER_BLOCKING 0x0 ;  /* 0x0000000000007b1d */ /* 0x000fe60000010000 */
[----:B------:R-:W-:-:S13]  /*f1e0*/  ISETP.GE.U32.AND P0, PT, R2, 0xc440, PT ;  /* 0x0000c4400200780c */ /* 0x000fda0003f06070 */
[----:B------:R-:W-:Y:S01]  /*f1f0*/  @P0 CALL.REL.NOINC `(.L_x_16) ;  /* 0x0000001000000944 */ /* 0x000fe20003c00000 */
[----:B------:R-:W-:Y:S05]  /*f200*/  BRA `(.L_x_17) ;  /* 0xffff7b5000007947 */ /* 0x000fea000383ffff */
.L_x_16:
[----:B------:R-:W-:Y:S01]  /*f210*/  IMAD R20, R3, 0x80, R20 ;  /* 0x0000008003147824 */ /* 0x000fe200078e0214 */
[C---:B------:R-:W-:Y:S02]  /*f220*/  LOP3.LUT P0, RZ, R32.reuse, R121, RZ, 0xfc, !PT ;  /* 0x0000007920ff7212 */ /* 0x040fe4000780fcff */
[----:B------:R-:W-:Y:S02]  /*f230*/  ISETP.EQ.U32.AND P1, PT, RZ, c[0x0][0x180], PT ;  /* 0x00006000ff007a0c */ /* 0x000fe40003f22070 */
[----:B------:R-:W-:Y:S01]  /*f240*/  STS [R23.X4+0x23c], R20 ;  /* 0x00023c1417007388 */ /* 0x000fe20000004800 */
[----:B------:R-:W-:-:S03]  /*f250*/  IADD3 R32, R32, c[0x0][0xc], RZ ;  /* 0x0000030020207a10 */ /* 0x000fc60007ffe0ff */
[----:B------:R-:W-:Y:S01]  /*f260*/  BAR.SYNC.DEFER_BLOCKING 0x0 ;  /* 0x0000000000007b1d */ /* 0x000fe20000010000 */
[----:B------:R-:W-:-:S13]  /*f270*/  ISETP.EQ.OR.EX P0, PT, RZ, c[0x0][0x184], P0, P1 ;  /* 0x00006100ff007a0c */ /* 0x000fda0000702710 */
[----:B------:R-:W-:Y:S02]  /*f280*/  @!P0 IMAD.MOV.U32 R2, RZ, RZ, c[0x0][0x180] ;  /* 0x00006000ff028624 */ /* 0x000fe400078e00ff */
[----:B------:R-:W-:Y:S01]  /*f290*/  @!P0 IMAD.MOV.U32 R3, RZ, RZ, c[0x0][0x184] ;  /* 0x00006100ff038624 */ /* 0x000fe200078e00ff */
[----:B------:R-:W2:Y:S04]  /*f2a0*/  @!P0 LDS R5, [0x23c] ;  /* 0x00023c00ff058984 */ /* 0x000ea80000000800 */
[----:B--2---:R2:W-:Y:S01]  /*f2b0*/  @!P0 STG.E [R2.64], R5 ;  /* 0x0000000502008986 */ /* 0x0045e2000c101908 */
[----:B------:R-:W-:-:S13]  /*f2c0*/  ISETP.GE.AND P0, PT, R32, c[0x0][0x178], PT ;  /* 0x00005e0020007a0c */ /* 0x000fda0003f06270 */
[----:B--2---:R-:W-:Y:S01]  /*f2d0*/  @P0 CALL.REL.NOINC `(.L_x_18) ;  /* 0x0000001000000944 */ /* 0x004fe20003c00000 */
[----:B------:R-:W-:Y:S05]  /*f2e0*/  BRA `(.L_x_19) ;  /* 0xffff2b6000007947 */ /* 0x000fea000383ffff */
.L_x_18:
[----:B------:R-:W-:Y:S05]  /*f2f0*/  EXIT ;  /* 0x000000000000794d */ /* 0x000fea0003800000 */
.L_x_20:
[----:B------:R-:W-:-:S00]  /*f300*/  BRA `(.L_x_20) ;  /* 0xfffffff000007947 */ /* 0x000fc0000383ffff */
[----:B------:R-:W-:-:S00]  /*f310*/  NOP ;  /* 0x0000000000007918 */ /* 0x000fc00000000000 */
        /* <DEDUP_REMOVED lines=14> */
.L_x_22:


//--------------------- .text.compress            --------------------------
	.section	.text.compress,"ax",@progbits
	.sectioninfo	@"SHI_REGISTERS=40"
	.align	128
        .global         compress
        .type           compress,@function
        .size           compress,(.L_x_23 - compress)
        .other          compress,@"STO_CUDA_ENTRY STV_DEFAULT"
compress:
.text.compress:
[----:B------:R-:W-:Y:S02]  /*0000*/  IMAD.MOV.U32 R1, RZ, RZ, c[0x0][0x28] ;  /* 0x00000a00ff017624 */ /* 0x000fe400078e00ff */
[----:B------:R-:W0:Y:S01]  /*0010*/  S2UR UR5, SR_CTAID.X ;  /* 0x00000000000579c3 */ /* 0x000e220000002500 */
[----:B------:R-:W1:Y:S01]  /*0020*/  S2R R2, SR_TID.X ;  /* 0x0000000000027919 */ /* 0x000e620000002100 */
[----:B------:R-:W-:-:S03]  /*0030*/  ULDC.64 UR6, c[0x0][0x0] ;  /* 0x0000000000067ab9 */ /* 0x000fc60000000a00 */
[----:B------:R-:W2:Y:S03]  /*0040*/  S2R R0, SR_TID.Y ;  /* 0x0000000000007919 */ /* 0x000ea60000002200 */
[----:B------:R-:W3:Y:S01]  /*0050*/  S2UR UR4, SR_CTAID.Y ;  /* 0x00000000000479c3 */ /* 0x000ee20000002600 */
[----:B0-----:R-:W-:Y:S01]  /*0060*/  UIMAD UR5, UR5, UR6, URZ ;  /* 0x00000006050572a4 */ /* 0x001fe2000f8e023f */
[----:B-1----:R-:W-:Y:S02]  /*0070*/  IMAD.MOV R2, RZ, RZ, -R2 ;  /* 0x000000ffff027224 */ /* 0x002fe400078e0a02 */
[----:B--2---:R-:W-:-:S03]  /*0080*/  IMAD.MOV R0, RZ, RZ, -R0 ;  /* 0x000000ffff007224 */ /* 0x004fc600078e0a00 */
[----:B------:R-:W-:Y:S01]  /*0090*/  ISETP.NE.AND P0, PT, R2, UR5, PT ;  /* 0x0000000502007c0c */ /* 0x000fe2000bf05270 */
[----:B---3--:R-:W-:-:S06]  /*00a0*/  UIMAD UR4, UR4, UR7, URZ ;  /* 0x00000007040472a4 */ /* 0x008fcc000f8e023f */
[----:B------:R-:W-:-:S13]  /*00b0*/  ISETP.NE.OR P0, PT, R0, UR4, P0 ;  /* 0x0000000400007c0c */ /* 0x000fda0008705670 */
[----:B------:R-:W-:Y:S05]  /*00c0*/  @P0 EXIT ;  /* 0x000000000000094d */ /* 0x000fea0003800000 */
[----:B------:R-:W-:Y:S01]  /*00d0*/  IMAD.MOV.U32 R14, RZ, RZ, c[0x0][0x160] ;  /* 0x00005800ff0e7624 */ /* 0x000fe200078e00ff */
[----:B------:R-:W-:Y:S01]  /*00e0*/  ULDC.64 UR4, c[0x0][0x118] ;  /* 0x0000460000047ab9 */ /* 0x000fe20000000a00 */
[----:B------:R-:W-:Y:S02]  /*00f0*/  IMAD.MOV.U32 R15, RZ, RZ, c[0x0][0x164] ;  /* 0x00005900ff0f7624 */ /* 0x000fe400078e00ff */
[----:B------:R-:W-:Y:S02]  /*0100*/  IMAD.MOV.U32 R18, RZ, RZ, c[0x0][0x168] ;  /* 0x00005a00ff127624 */ /* 0x000fe400078e00ff */
[----:B------:R-:W-:Y:S01]  /*0110*/  IMAD.MOV.U32 R19, RZ, RZ, c[0x0][0x16c] ;  /* 0x00005b00ff137624 */ /* 0x000fe200078e00ff */
[----:B------:R0:W2:Y:S04]  /*0120*/  LDG.E.CONSTANT R17, [R14.64+0x4] ;  /* 0x000004040e117981 */ /* 0x0000a8000c1e9900 */
[----:B------:R0:W2:Y:S04]  /*0130*/  LDG.E.CONSTANT R22, [R14.64+0x14] ;  /* 0x000014040e167981 */ /* 0x0000a8000c1e9900 */
[----:B------:R-:W2:Y:S04]  /*0140*/  LDG.E.CONSTANT R8, [R18.64+0x8] ;  /* 0x0000080412087981 */ /* 0x000ea8000c1e9900 */
[----:B------:R0:W3:Y:S04]  /*0150*/  LDG.E.CONSTANT R31, [R14.64+0xc] ;  /* 0x00000c040e1f7981 */ /* 0x0000e8000c1e9900 */
[----:B------:R0:W3:Y:S04]  /*0160*/  LDG.E.CONSTANT R21, [R14.64+0x1c] ;  /* 0x00001c040e157981 */ /* 0x0000e8000c1e9900 */
[----:B------:R-:W3:Y:S04]  /*0170*/  LDG.E.CONSTANT R12, [R18.64+0x18] ;  /* 0x00001804120c7981 */ /* 0x000ee8000c1e9900 */
[----:B------:R0:W4:Y:S04]  /*0180*/  LDG.E.CONSTANT R23, [R14.64] ;  /* 0x000000040e177981 */ /* 0x000128000c1e9900 */
[----:B------:R0:W4:Y:S04]  /*0190*/  LDG.E.CONSTANT R25, [R14.64+0x10] ;  /* 0x000010040e197981 */ /* 0x000128000c1e9900 */
[----:B------:R-:W4:Y:S04]  /*01a0*/  LDG.E.CONSTANT R0, [R18.64] ;  /* 0x0000000412007981 */ /* 0x000f28000c1e9900 */
[----:B------:R0:W5:Y:S04]  /*01b0*/  LDG.E.CONSTANT R28, [R14.64+0x8] ;  /* 0x000008040e1c7981 */ /* 0x000168000c1e9900 */
[----:B------:R0:W5:Y:S04]  /*01c0*/  LDG.E.CONSTANT R20, [R14.64+0x18] ;  /* 0x000018040e147981 */ /* 0x000168000c1e9900 */
[----:B------:R-:W5:Y:S04]  /*01d0*/  LDG.E.CONSTANT R3, [R18.64+0x10] ;  /* 0x0000100412037981 */ /* 0x000f68000c1e9900 */
[----:B------:R1:W5:Y:S04]  /*01e0*/  LDG.E.CONSTANT R2, [R18.64+0xc] ;  /* 0x00000c0412027981 */ /* 0x000368000c1e9900 */
        /* <DEDUP_REMOVED lines=9> */
[----:B0-----:R1:W5:Y:S04]  /*0280*/  LDG.E.CONSTANT R14, [R18.64+0x3c] ;  /* 0x00003c04120e7981 */ /* 0x001368000c1e9900 */
[----:B------:R1:W5:Y:S01]  /*0290*/  LDG.E.CONSTANT R15, [R18.64+0x2c] ;  /* 0x00002c04120f7981 */ /* 0x000362000c1e9900 */
[----:B--2---:R-:W-:-:S04]  /*02a0*/  IADD3 R17, R22, R17, R8 ;  /* 0x0000001116117210 */ /* 0x004fc80007ffe008 */
[----:B------:R-:W-:-:S04]  /*02b0*/  SHF.R.W.U32 R26, R17, 0x10, R17 ;  /* 0x00000010111a7819 */ /* 0x000fc80000001e11 */
[----:B------:R-:W-:-:S04]  /*02c0*/  IADD3 R35, R26, -0x4498517b, RZ ;  /* 0xbb67ae851a237810 */ /* 0x000fc80007ffe0ff */
[----:B------:R-:W-:Y:S02]  /*02d0*/  LOP3.LUT R22, R22, R35, RZ, 0x3c, !PT ;  /* 0x0000002316167212 */ /* 0x000fe400078e3cff */
[----:B---3--:R-:W-:Y:S02]  /*02e0*/  IADD3 R31, R21, R31, R12 ;  /* 0x0000001f151f7210 */ /* 0x008fe40007ffe00c */
[----:B------:R-:W-:Y:S02]  /*02f0*/  SHF.R.W.U32 R30, R22, 0xc, R22 ;  /* 0x0000000c161e7819 */ /* 0x000fe40000001e16 */
[----:B------:R-:W-:Y:S02]  /*0300*/  LOP3.LUT R24, R31, c[0x0][0x17c], RZ, 0x3c, !PT ;  /* 0x00005f001f187a12 */ /* 0x000fe400078e3cff */
[----:B----4-:R-:W-:Y:S02]  /*0310*/  IADD3 R23, R25, R23, R0 ;  /* 0x0000001719177210 */ /* 0x010fe40007ffe000 */
[----:B------:R-:W-:-:S02]  /*0320*/  SHF.R.W.U32 R24, R24, 0x10, R24 ;  /* 0x0000001018187819 */ /* 0x000fc40000001e18 */
[----:B------:R-:W-:Y:S02]  /*0330*/  LOP3.LUT R22, R23, c[0x0][0x170], RZ, 0x3c, !PT ;  /* 0x00005c0017167a12 */ /* 0x000fe400078e3cff */
[----:B-----5:R-:W-:-:S04]  /*0340*/  IADD3 R28, R20, R28, R3 ;  /* 0x0000001c141c7210 */ /* 0x020fc80007ffe003 */
[----:B-1----:R-:W-:Y:S02]  /*0350*/  LOP3.LUT R18, R28, c[0x0][0x178], RZ, 0x3c, !PT ;  /* 0x00005e001c127a12 */ /* 0x002fe400078e3cff */
[----:B------:R-:W-:Y:S02]  /*0360*/  IADD3 R17, R30, R17, R2 ;  /* 0x000000111e117210 */ /* 0x000fe40007ffe002 */
[----:B------:R-:W-:Y:S02]  /*0370*/  SHF.R.W.U32 R19, R22, 0x10, R22 ;  /* 0x0000001016137819 */ /* 0x000fe40000001e16 */
[----:B------:R-:W-:Y:S02]  /*0380*/  SHF.R.W.U32 R22, R18, 0x10, R18 ;  /* 0x0000001012167819 */ /* 0x000fe40000001e12 */
[----:B------:R-:W-:Y:S02]  /*0390*/  LOP3.LUT R26, R26, R17, RZ, 0x3c, !PT ;  /* 0x000000111a1a7212 */ /* 0x000fe400078e3cff */
[----:B------:R-:W-:-:S02]  /*03a0*/  IADD3 R29, R24, -0x5ab00ac6, RZ ;  /* 0xa54ff53a181d7810 */ /* 0x000fc40007ffe0ff */
[----:B------:R-:W-:Y:S02]  /*03b0*/  IADD3 R27, R19, 0x6a09e667, RZ ;  /* 0x6a09e667131b7810 */ /* 0x000fe40007ffe0ff */
[----:B------:R-:W-:Y:S02]  /*03c0*/  IADD3 R33, R22, 0x3c6ef372, RZ ;  /* 0x3c6ef37216217810 */ /* 0x000fe40007ffe0ff */
[----:B------:R-:W-:Y:S02]  /*03d0*/  SHF.R.W.U32 R26, R26, 0x8, R26 ;  /* 0x000000081a1a7819 */ /* 0x000fe40000001e1a */
[----:B------:R-:W-:Y:S02]  /*03e0*/  LOP3.LUT R32, R21, R29, RZ, 0x3c, !PT ;  /* 0x0000001d15207212 */ /* 0x000fe400078e3cff */
[----:B------:R-:W-:Y:S01]  /*03f0*/  LOP3.LUT R18, R25, R27, RZ, 0x3c, !PT ;  /* 0x0000001b19127212 */ /* 0x000fe200078e3cff */
[----:B------:R-:W-:Y:S01]  /*0400*/  IMAD.IADD R25, R35, 0x1, R26 ;  /* 0x0000000123197824 */ /* 0x000fe200078e021a */
[----:B------:R-:W-:-:S02]  /*0410*/  LOP3.LUT R21, R20, R33, RZ, 0x3c, !PT ;  /* 0x0000002114157212 */ /* 0x000fc400078e3cff */
[----:B------:R-:W-:Y:S02]  /*0420*/  SHF.R.W.U32 R20, R32, 0xc, R32 ;  /* 0x0000000c20147819 */ /* 0x000fe40000001e20 */
[----:B------:R-:W-:Y:S02]  /*0430*/  SHF.R.W.U32 R18, R18, 0xc, R18 ;  /* 0x0000000c12127819 */ /* 0x000fe40000001e12 */
[----:B------:R-:W-:Y:S02]  /*0440*/  SHF.R.W.U32 R21, R21, 0xc, R21 ;  /* 0x0000000c15157819 */ /* 0x000fe40000001e15 */
[----:B------:R-:W-:Y:S02]  /*0450*/  IADD3 R31, R20, R31, R11 ;  /* 0x0000001f141f7210 */ /* 0x000fe40007ffe00b */
[----:B------:R-:W-:Y:S02]  /*0460*/  LOP3.LUT R30, R30, R25, RZ, 0x3c, !PT ;  /* 0x000000191e1e7212 */ /* 0x000fe400078e3cff */
[----:B------:R-:W-:-:S02]  /*0470*/  IADD3 R32, R18, R23, R10 ;  /* 0x0000001712207210 */ /* 0x000fc40007ffe00a */
[----:B------:R-:W-:Y:S02]  /*0480*/  IADD3 R23, R21, R28, R16 ;  /* 0x0000001c15177210 */ /* 0x000fe40007ffe010 */
[----:B------:R-:W-:Y:S02]  /*0490*/  LOP3.LUT R34, R24, R31, RZ, 0x3c, !PT ;  /* 0x0000001f18227212 */ /* 0x000fe400078e3cff */
[----:B------:R-:W-:Y:S02]  /*04a0*/  SHF.R.W.U32 R30, R30, 0x7, R30 ;  /* 0x000000071e1e7819 */ /* 0x000fe40000001e1e */
[----:B------:R-:W-:Y:S02]  /*04b0*/  LOP3.LUT R24, R19, R32, RZ, 0x3c, !PT ;  /* 0x0000002013187212 */ /* 0x000fe400078e3cff */
[----:B------:R-:W-:Y:S02]  /*04c0*/  LOP3.LUT R28, R22, R23, RZ, 0x3c, !PT ;  /* 0x00000017161c7212 */ /* 0x000fe400078e3cff */
[----:B------:R-:W-:-:S02]  /*04d0*/  SHF.R.W.U32 R34, R34, 0x8, R34 ;  /* 0x0000000822227819 */ /* 0x000fc40000001e22 */
[----:B------:R-:W-:Y:S02]  /*04e0*/  IADD3 R19, R30, R32, R13 ;  /* 0x000000201e137210 */ /* 0x000fe40007ffe00d */
        /* <DEDUP_REMOVED lines=9> */
[----:B------:R-:W-:Y:S01]  /*0580*/  LOP3.LUT R20, R21, R33, RZ, 0x3c, !PT ;  /* 0x0000002115147212 */ /* 0x000fe200078e3cff */
[----:B------:R-:W-:Y:S01]  /*0590*/  IMAD.IADD R33, R33, 0x1, R28 ;  /* 0x0000000121217824 */ /* 0x000fe200078e021c */
[----:B------:R-:W-:Y:S02]  /*05a0*/  SHF.R.W.U32 R21, R32, 0x7, R32 ;  /* 0x0000000720157819 */ /* 0x000fe40000001e20 */
[----:B------:R-:W-:Y:S02]  /*05b0*/  SHF.R.W.U32 R18, R18, 0x7, R18 ;  /* 0x0000000712127819 */ /* 0x000fe40000001e12 */
[----:B------:R-:W-:-:S02]  /*05c0*/  SHF.R.W.U32 R20, R20, 0x7, R20 ;  /* 0x0000000714147819 */ /* 0x000fc40000001e14 */
[----:B------:R-:W-:Y:S02]  /*05d0*/  IADD3 R23, R21, R23, R6 ;  /* 0x0000001715177210 */ /* 0x000fe40007ffe006 */
[----:B------:R-:W-:Y:S02]  /*05e0*/  LOP3.LUT R30, R30, R33, RZ, 0x3c, !PT ;  /* 0x000000211e1e7212 */ /* 0x000fe400078e3cff */
[----:B------:R-:W-:Y:S02]  /*05f0*/  IADD3 R31, R18, R31, R4 ;  /* 0x0000001f121f7210 */ /* 0x000fe40007ffe004 */
[----:B------:R-:W-:Y:S02]  /*0600*/  IADD3 R17, R20, R17, R7 ;  /* 0x0000001114117210 */ /* 0x000fe40007ffe007 */
[----:B------:R-:W-:Y:S02]  /*0610*/  LOP3.LUT R26, R23, R26, RZ, 0x3c, !PT ;  /* 0x0000001a171a7212 */ /* 0x000fe400078e3cff */
[----:B------:R-:W-:-:S02]  /*0620*/  SHF.R.W.U32 R32, R30, 0xc, R30 ;  /* 0x0000000c1e207819 */ /* 0x000fc40000001e1e */
[----:B------:R-:W-:Y:S02]  /*0630*/  LOP3.LUT R30, R31, R24, RZ, 0x3c, !PT ;  /* 0x000000181f1e7212 */ /* 0x000fe400078e3cff */
[----:B------:R-:W-:Y:S02]  /*0640*/  LOP3.LUT R24, R17, R22, RZ, 0x3c, !PT ;  /* 0x0000001611187212 */ /* 0x000fe400078e3cff */
[----:B------:R-:W-:Y:S02]  /*0650*/  SHF.R.W.U32 R26, R26, 0x10, R26 ;  /* 0x000000101a1a7819 */ /* 0x000fe40000001e1a */
[----:B------:R-:W-:Y:S02]  /*0660*/  IADD3 R19, R32, R19, R5 ;  /* 0x0000001320137210 */ /* 0x000fe40007ffe005 */
[----:B------:R-:W-:Y:S02]  /*0670*/  SHF.R.W.U32 R22, R30, 0x10, R30 ;  /* 0x000000101e167819 */ /* 0x000fe40000001e1e */
[----:B------:R-:W-:Y:S01]  /*0680*/  SHF.R.W.U32 R24, R24, 0x10, R24 ;  /* 0x0000001018187819 */ /* 0x000fe20000001e18 */
[----:B------:R-:W-:Y:S01]  /*0690*/  IMAD.IADD R30, R27, 0x1, R26 ;  /* 0x000000011b1e7824 */ /* 0x000fe200078e021a */
[----:B------:R-:W-:Y:S01]  /*06a0*/  LOP3.LUT R28, R28, R19, RZ, 0x3c, !PT ;  /* 0x000000131c1c7212 */ /* 0x000fe200078e3cff */
[----:B------:R-:W-:-:S02]  /*06b0*/  IMAD.IADD R25, R25, 0x1, R22 ;  /* 0x0000000119197824 */ /* 0x000fc400078e0216 */
[----:B------:R-:W-:Y:S01]  /*06c0*/  IMAD.IADD R29, R29, 0x1, R24 ;  /* 0x000000011d1d7824 */ /* 0x000fe200078e0218 */
[----:B------:R-:W-:Y:S02]  /*06d0*/  LOP3.LUT R21, R21, R30, RZ, 0x3c, !PT ;  /* 0x0000001e15157212 */ /* 0x000fe400078e3cff */
[----:B------:R-:W-:Y:S02]  /*06e0*/  SHF.R.W.U32 R28, R28, 0x8, R28 ;  /* 0x000000081c1c7819 */ /* 0x000fe40000001e1c */
[----:B------:R-:W-:Y:S02]  /*06f0*/  LOP3.LUT R27, R18, R25, RZ, 0x3c, !PT ;  /* 0x00000019121b7212 */ /* 0x000fe400078e3cff */
[----:B------:R-:W-:Y:S01]  /*0700*/  LOP3.LUT R18, R20, R29, RZ, 0x3c, !PT ;  /* 0x0000001d14127212 */ /* 0x000fe200078e3cff */
[----:B------:R-:W-:Y:S01]  /*0710*/  IMAD.IADD R33, R33, 0x1, R28 ;  /* 0x0000000121217824 */ /* 0x000fe200078e021c */
[----:B------:R-:W-:Y:S02]  /*0720*/  SHF.R.W.U32 R20, R21, 0xc, R21 ;  /* 0x0000000c15147819 */ /* 0x000fe40000001e15 */
[----:B------:R-:W-:-:S02]  /*0730*/  SHF.R.W.U32 R21, R27, 0xc, R27 ;  /* 0x0000000c1b157819 */ /* 0x000fc40000001e1b */
[----:B------:R-:W-:Y:S02]  /*0740*/  SHF.R.W.U32 R18, R18, 0xc, R18 ;  /* 0x0000000c12127819 */ /* 0x000fe40000001e12 */
[----:B------:R-:W-:Y:S02]  /*0750*/  IADD3 R23, R20, R23, R9 ;  /* 0x0000001714177210 */ /* 0x000fe40007ffe009 */
[----:B------:R-:W-:Y:S02]  /*0760*/  LOP3.LUT R32, R32, R33, RZ, 0x3c, !PT ;  /* 0x0000002120207212 */ /* 0x000fe400078e3cff */
[----:B------:R-:W-:Y:S02]  /*0770*/  IADD3 R31, R21, R31, R14 ;  /* 0x0000001f151f7210 */ /* 0x000fe40007ffe00e */
[----:B------:R-:W-:Y:S02]  /*0780*/  IADD3 R27, R18, R17, R15 ;  /* 0x00000011121b7210 */ /* 0x000fe40007ffe00f */
[----:B------:R-:W-:-:S02]  /*0790*/  LOP3.LUT R34, R26, R23, RZ, 0x3c, !PT ;  /* 0x000000171a227212 */ /* 0x000fc400078e3cff */
[----:B------:R-:W-:Y:S02]  /*07a0*/  SHF.R.W.U32 R17, R32, 0x7, R32 ;  /* 0x0000000720117819 */ /* 0x000fe40000001e20 */
[----:B------:R-:W-:Y:S02]  /*07b0*/  LOP3.LUT R32, R22, R31, RZ, 0x3c, !PT ;  /* 0x0000001f16207212 */ /* 0x000fe400078e3cff */
[-C--:B------:R-:W-:Y:S02]  /*07c0*/  LOP3.LUT R26, R24, R27.reuse, RZ, 0x3c, !PT ;  /* 0x0000001b181a7212 */ /* 0x080fe400078e3cff */
[----:B------:R-:W-:Y:S02]  /*07d0*/  SHF.R.W.U32 R35, R34, 0x8, R34 ;  /* 0x0000000822237819 */ /* 0x000fe40000001e22 */
[----:B------:R-:W-:Y:S02]  /*07e0*/  IADD3 R22, R17, R27, R2 ;  /* 0x0000001b11167210 */ /* 0x000fe40007ffe002 */
[----:B------:R-:W-:-:S02]  /*07f0*/  SHF.R.W.U32 R24, R32, 0x8, R32 ;  /* 0x0000000820187819 */ /* 0x000fc40000001e20 */
[----:B------:R-:W-:Y:S01]  /*0800*/  SHF.R.W.U32 R26, R26, 0x8, R26 ;  /* 0x000000081a1a7819 */ /* 0x000fe20000001e1a */
[----:B------:R-:W-:Y:S01]  /*0810*/  IMAD.IADD R30, R30, 0x1, R35 ;  /* 0x000000011e1e7824 */ /* 0x000fe200078e0223 */
[----:B------:R-:W-:Y:S01]  /*0820*/  LOP3.LUT R35, R22, R35, RZ, 0x3c, !PT ;  /* 0x0000002316237212 */ /* 0x000fe200078e3cff */
[----:B------:R-:W-:Y:S02]  /*0830*/  IMAD.IADD R32, R25, 0x1, R24 ;  /* 0x0000000119207824 */ /* 0x000fe400078e0218 */
[----:B------:R-:W-:Y:S01]  /*0840*/  IMAD.IADD R29, R29, 0x1, R26 ;  /* 0x000000011d1d7824 */ /* 0x000fe200078e021a */
[----:B------:R-:W-:Y:S02]  /*0850*/  LOP3.LUT R25, R20, R30, RZ, 0x3c, !PT ;  /* 0x0000001e14197212 */ /* 0x000fe400078e3cff */
[----:B------:R-:W-:Y:S02]  /*0860*/  SHF.R.W.U32 R35, R35, 0x10, R35 ;  /* 0x0000001023237819 */ /* 0x000fe40000001e23 */
[----:B------:R-:W-:-:S02]  /*0870*/  LOP3.LUT R27, R21, R32, RZ, 0x3c, !PT ;  /* 0x00000020151b7212 */ /* 0x000fc400078e3cff */
[----:B------:R-:W-:Y:S01]  /*0880*/  LOP3.LUT R20, R18, R29, RZ, 0x3c, !PT ;  /* 0x0000001d12147212 */ /* 0x000fe200078e3cff */
[----:B------:R-:W-:Y:S01]  /*0890*/  IMAD.IADD R21, R32, 0x1, R35 ;  /* 0x0000000120157824 */ /* 0x000fe200078e0223 */
[----:B------:R-:W-:Y:S02]  /*08a0*/  SHF.R.W.U32 R18, R25, 0x7, R25 ;  /* 0x0000000719127819 */ /* 0x000fe40000001e19 */
[----:B------:R-:W-:Y:S02]  /*08b0*/  SHF.R.W.U32 R27, R27, 0x7, R27 ;  /* 0x000000071b1b7819 */ /* 0x000fe40000001e1b */
[----:B------:R-:W-:Y:S02]  /*08c0*/  IADD3 R31, R18, R31, R3 ;  /* 0x0000001f121f7210 */ /* 0x000fe40007ffe003 */
[----:B------:R-:W-:Y:S02]  /*08d0*/  SHF.R.W.U32 R20, R20, 0x7, R20 ;  /* 0x0000000714147819 */ /* 0x000fe40000001e14 */
[----:B------:R-:W-:-:S02]  /*08e0*/  LOP3.LUT R17, R17, R21, RZ, 0x3c, !PT ;  /* 0x0000001511117212 */ /* 0x000fc400078e3cff */
[----:B------:R-:W-:Y:S02]  /*08f0*/  IADD3 R19, R27, R19, R8 ;  /* 0x000000131b137210 */ /* 0x000fe40007ffe008 */
[----:B------:R-:W-:Y:S02]  /*0900*/  LOP3.LUT R28, R31, R28, RZ, 0x3c, !PT ;  /* 0x0000001c1f1c7212 */ /* 0x000fe400078e3cff */
[----:B------:R-:W-:Y:S02]  /*0910*/  IADD3 R23, R20, R23, R11 ;  /* 0x0000001714177210 */ /* 0x000fe40007ffe00b */
[----:B------:R-:W-:Y:S02]  /*0920*/  SHF.R.W.U32 R25, R17, 0xc, R17 ;  /* 0x0000000c11197819 */ /* 0x000fe40000001e11 */
[----:B------:R-:W-:Y:S02]  /*0930*/  LOP3.LUT R17, R19, R26, RZ, 0x3c, !PT ;  /* 0x0000001a13117212 */ /* 0x000fe400078e3cff */
[----:B------:R-:W-:-:S02]  /*0940*/  SHF.R.W.U32 R26, R28, 0x10, R28 ;  /* 0x000000101c1a7819 */ /* 0x000fc40000001e1c */
        /* <DEDUP_REMOVED lines=11> */
[----:B------:R-:W-:Y:S01]  /*0a00*/  LOP3.LUT R33, R20, R24, RZ, 0x3c, !PT ;  /* 0x0000001814217212 */ /* 0x000fe200078e3cff */
[----:B------:R-:W-:Y:S01]  /*0a10*/  IMAD.IADD R32, R21, 0x1, R18 ;  /* 0x0000000115207824 */ /* 0x000fe200078e0212 */
[----:B------:R-:W-:Y:S02]  /*0a20*/  SHF.R.W.U32 R28, R28, 0xc, R28 ;  /* 0x0000000c1c1c7819 */ /* 0x000fe40000001e1c */
[----:B------:R-:W-:Y:S02]  /*0a30*/  SHF.R.W.U32 R20, R27, 0xc, R27 ;  /* 0x0000000c1b147819 */ /* 0x000fe40000001e1b */
[----:B------:R-:W-:Y:S02]  /*0a40*/  SHF.R.W.U32 R21, R33, 0xc, R33 ;  /* 0x0000000c21157819 */ /* 0x000fe40000001e21 */
[----:B------:R-:W-:-:S02]  /*0a50*/  IADD3 R31, R28, R31, R9 ;  /* 0x0000001f1c1f7210 */ /* 0x000fc40007ffe009 */
[----:B------:R-:W-:Y:S02]  /*0a60*/  LOP3.LUT R27, R25, R32, RZ, 0x3c, !PT ;  /* 0x00000020191b7212 */ /* 0x000fe400078e3cff */
[----:B------:R-:W-:Y:S02]  /*0a70*/  IADD3 R25, R20, R19, R12 ;  /* 0x0000001314197210 */ /* 0x000fe40007ffe00c */
[----:B------:R-:W-:Y:S02]  /*0a80*/  IADD3 R19, R21, R23, R0 ;  /* 0x0000001715137210 */ /* 0x000fe40007ffe000 */
[----:B------:R-:W-:Y:S02]  /*0a90*/  LOP3.LUT R33, R26, R31, RZ, 0x3c, !PT ;  /* 0x0000001f1a217212 */ /* 0x000fe400078e3cff */
[----:B------:R-:W-:Y:S02]  /*0aa0*/  SHF.R.W.U32 R26, R27, 0x7, R27 ;  /* 0x000000071b1a7819 */ /* 0x000fe40000001e1b */
[----:B------:R-:W-:-:S02]  /*0ab0*/  LOP3.LUT R23, R17, R25, RZ, 0x3c, !PT ;  /* 0x0000001911177212 */ /* 0x000fc400078e3cff */
[----:B------:R-:W-:Y:S02]  /*0ac0*/  LOP3.LUT R27, R34, R19, RZ, 0x3c, !PT ;  /* 0x00000013221b7212 */ /* 0x000fe400078e3cff */
[----:B------:R-:W-:Y:S02]  /*0ad0*/  SHF.R.W.U32 R34, R33, 0x8, R33 ;  /* 0x0000000821227819 */ /* 0x000fe40000001e21 */
[----:B------:R-:W-:Y:S02]  /*0ae0*/  IADD3 R17, R26, R25, R10 ;  /* 0x000000191a117210 */ /* 0x000fe40007ffe00a */
[----:B------:R-:W-:Y:S01]  /*0af0*/  SHF.R.W.U32 R25, R23, 0x8, R23 ;  /* 0x0000000817197819 */ /* 0x000fe20000001e17 */
[----:B------:R-:W-:Y:S01]  /*0b00*/  IMAD.IADD R29, R29, 0x1, R34 ;  /* 0x000000011d1d7824 */ /* 0x000fe200078e0222 */
[----:B------:R-:W-:Y:S02]  /*0b10*/  SHF.R.W.U32 R27, R27, 0x8, R27 ;  /* 0x000000081b1b7819 */ /* 0x000fe40000001e1b */
[----:B------:R-:W-:Y:S01]  /*0b20*/  LOP3.LUT R34, R17, R34, RZ, 0x3c, !PT ;  /* 0x0000002211227212 */ /* 0x000fe200078e3cff */
[----:B------:R-:W-:-:S02]  /*0b30*/  IMAD.IADD R35, R30, 0x1, R25 ;  /* 0x000000011e237824 */ /* 0x000fc400078e0219 */
[----:B------:R-:W-:Y:S01]  /*0b40*/  IMAD.IADD R23, R24, 0x1, R27 ;  /* 0x0000000118177824 */ /* 0x000fe200078e021b */
[----:B------:R-:W-:Y:S02]  /*0b50*/  LOP3.LUT R24, R28, R29, RZ, 0x3c, !PT ;  /* 0x0000001d1c187212 */ /* 0x000fe400078e3cff */
[----:B------:R-:W-:Y:S02]  /*0b60*/  SHF.R.W.U32 R34, R34, 0x10, R34 ;  /* 0x0000001022227819 */ /* 0x000fe40000001e22 */
[----:B------:R-:W-:Y:S02]  /*0b70*/  LOP3.LUT R20, R20, R35, RZ, 0x3c, !PT ;  /* 0x0000002314147212 */ /* 0x000fe400078e3cff */
[----:B------:R-:W-:Y:S02]  /*0b80*/  LOP3.LUT R21, R21, R23, RZ, 0x3c, !PT ;  /* 0x0000001715157212 */ /* 0x000fe400078e3cff */
[----:B------:R-:W-:Y:S01]  /*0b90*/  SHF.R.W.U32 R24, R24, 0x7, R24 ;  /* 0x0000000718187819 */ /* 0x000fe20000001e18 */
[----:B------:R-:W-:Y:S01]  /*0ba0*/  IMAD.IADD R23, R23, 0x1, R34 ;  /* 0x0000000117177824 */ /* 0x000fe200078e0222 */
        /* <DEDUP_REMOVED lines=9> */
[----:B------:R-:W-:Y:S02]  /*0c40*/  LOP3.LUT R18, R22, R25, RZ, 0x3c, !PT ;  /* 0x0000001916127212 */ /* 0x000fe400078e3cff */
[----:B------:R-:W-:Y:S02]  /*0c50*/  SHF.R.W.U32 R26, R31, 0x10, R31 ;  /* 0x000000101f1a7819 */ /* 0x000fe40000001e1f */
[----:B------:R-:W-:Y:S02]  /*0c60*/  IADD3 R17, R30, R17, R15 ;  /* 0x000000111e117210 */ /* 0x000fe40007ffe00f */
[----:B------:R-:W-:Y:S01]  /*0c70*/  SHF.R.W.U32 R31, R27, 0x10, R27 ;  /* 0x000000101b1f7819 */ /* 0x000fe20000001e1b */
[----:B------:R-:W-:Y:S01]  /*0c80*/  IMAD.IADD R35, R35, 0x1, R26 ;  /* 0x0000000123237824 */ /* 0x000fe200078e021a */
[----:B------:R-:W-:-:S02]  /*0c90*/  SHF.R.W.U32 R18, R18, 0x10, R18 ;  /* 0x0000001012127819 */ /* 0x000fc40000001e12 */
[----:B------:R-:W-:Y:S01]  /*0ca0*/  LOP3.LUT R34, R34, R17, RZ, 0x3c, !PT ;  /* 0x0000001122227212 */ /* 0x000fe200078e3cff */
[----:B------:R-:W-:Y:S01]  /*0cb0*/  IMAD.IADD R27, R32, 0x1, R31 ;  /* 0x00000001201b7824 */ /* 0x000fe200078e021f */
[----:B------:R-:W-:Y:S01]  /*0cc0*/  LOP3.LUT R25, R24, R35, RZ, 0x3c, !PT ;  /* 0x0000002318197212 */ /* 0x000fe200078e3cff */
[----:B------:R-:W-:Y:S01]  /*0cd0*/  IMAD.IADD R29, R29, 0x1, R18 ;  /* 0x000000011d1d7824 */ /* 0x000fe200078e0212 */
        /* <DEDUP_REMOVED lines=26> */
[----:B------:R-:W-:Y:S01]  /*0e80*/  LOP3.LUT R34, R21, R29, RZ, 0x3c, !PT ;  /* 0x0000001d15227212 */ /* 0x000fe200078e3cff */
[----:B------:R-:W-:Y:S01]  /*0e90*/  IMAD.IADD R31, R27, 0x1, R25 ;  /* 0x000000011b1f7824 */ /* 0x000fe200078e0219 */
[----:B------:R-:W-:-:S02]  /*0ea0*/  SHF.R.W.U32 R21, R30, 0x7, R30 ;  /* 0x000000071e157819 */ /* 0x000fc40000001e1e */
[----:B------:R-:W-:Y:S02]  /*0eb0*/  SHF.R.W.U32 R20, R20, 0x7, R20 ;  /* 0x0000000714147819 */ /* 0x000fe40000001e14 */
[----:B------:R-:W-:Y:S02]  /*0ec0*/  SHF.R.W.U32 R34, R34, 0x7, R34 ;  /* 0x0000000722227819 */ /* 0x000fe40000001e22 */
[----:B------:R-:W-:Y:S02]  /*0ed0*/  IADD3 R27, R21, R28, R11 ;  /* 0x0000001c151b7210 */ /* 0x000fe40007ffe00b */
[----:B------:R-:W-:Y:S02]  /*0ee0*/  LOP3.LUT R26, R26, R31, RZ, 0x3c, !PT ;  /* 0x0000001f1a1a7212 */ /* 0x000fe400078e3cff */
[----:B------:R-:W-:Y:S02]  /*0ef0*/  IADD3 R17, R20, R17, R2 ;  /* 0x0000001114117210 */ /* 0x000fe40007ffe002 */
[----:B------:R-:W-:-:S02]  /*0f00*/  IADD3 R19, R34, R19, R9 ;  /* 0x0000001322137210 */ /* 0x000fc40007ffe009 */
[----:B------:R-:W-:Y:S02]  /*0f10*/  LOP3.LUT R30, R27, R24, RZ, 0x3c, !PT ;  /* 0x000000181b1e7212 */ /* 0x000fe400078e3cff */
[----:B------:R-:W-:Y:S02]  /*0f20*/  SHF.R.W.U32 R28, R26, 0xc, R26 ;  /* 0x0000000c1a1c7819 */ /* 0x000fe40000001e1a */
[----:B------:R-:W-:Y:S02]  /*0f30*/  LOP3.LUT R22, R17, R22, RZ, 0x3c, !PT ;  /* 0x0000001611167212 */ /* 0x000fe400078e3cff */
[----:B------:R-:W-:Y:S02]  /*0f40*/  LOP3.LUT R24, R19, R18, RZ, 0x3c, !PT ;  /* 0x0000001213187212 */ /* 0x000fe400078e3cff */
[----:B------:R-:W-:Y:S02]  /*0f50*/  SHF.R.W.U32 R26, R30, 0x10, R30 ;  /* 0x000000101e1a7819 */ /* 0x000fe40000001e1e */
[----:B------:R-:W-:-:S02]  /*0f60*/  IADD3 R32, R28, R33, R6 ;  /* 0x000000211c207210 */ /* 0x000fc40007ffe006 */
[----:B------:R-:W-:Y:S02]  /*0f70*/  SHF.R.W.U32 R18, R22, 0x10, R22 ;  /* 0x0000001016127819 */ /* 0x000fe40000001e16 */
[----:B------:R-:W-:Y:S01]  /*0f80*/  SHF.R.W.U32 R22, R24, 0x10, R24 ;  /* 0x0000001018167819 */ /* 0x000fe20000001e18 */
[----:B------:R-:W-:Y:S01]  /*0f90*/  IMAD.IADD R24, R29, 0x1, R26 ;  /* 0x000000011d187824 */ /* 0x000fe200078e021a */
[----:B------:R-:W-:Y:S01]  /*0fa0*/  LOP3.LUT R25, R25, R32, RZ, 0x3c, !PT ;  /* 0x0000002019197212 */ /* 0x000fe200078e3cff */
[----:B------:R-:W-:Y:S02]  /*0fb0*/  IMAD.IADD R35, R35, 0x1, R18 ;  /* 0x0000000123237824 */ /* 0x000fe400078e0212 */
[----:B------:R-:W-:Y:S01]  /*0fc0*/  IMAD.IADD R23, R23, 0x1, R22 ;  /* 0x0000000117177824 */ /* 0x000fe200078e0216 */
[----:B------:R-:W-:Y:S02]  /*0fd0*/  LOP3.LUT R29, R21, R24, RZ, 0x3c, !PT ;  /* 0x00000018151d7212 */ /* 0x000fe400078e3cff */
        /* <DEDUP_REMOVED lines=50> */
[----:B------:R-:W-:Y:S02]  /*1300*/  LOP3.LUT R34, R26, R31, RZ, 0x3c, !PT ;  /* 0x0000001f1a227212 */ /* 0x000fe400078e3cff */
[----:B------:R-:W-:Y:S01]  /*1310*/  SHF.R.W.U32 R25, R30, 0xc, R30 ;  /* 0x0000000c1e197819 */ /* 0x000fe20000001e1e */
[----:B------:R-:W-:Y:S01]  /*1320*/  IMAD.IADD R26, R23, 0x1, R20 ;  /* 0x00000001171a7824 */ /* 0x000fe200078e0214 */
        /* <DEDUP_REMOVED lines=10> */
[-C--:B------:R-:W-:Y:S02]  /*13d0*/  LOP3.LUT R19, R19, R30.reuse, RZ, 0x3c, !PT ;  /* 0x0000001e13137212 */ /* 0x080fe400078e3cff */
        /* <DEDUP_REMOVED lines=10> */
[----:B------:R-:W-:Y:S01]  /*1480*/  SHF.R.W.U32 R28, R28, 0x7, R28 ;  /* 0x000000071c1c7819 */ /* 0x000fe20000001e1c */
[----:B------:R-:W-:Y:S01]  /*1490*/  IMAD.IADD R33, R30, 0x1, R25 ;  /* 0x000000011e217824 */ /* 0x000fe200078e0219 */
[----:B------:R-:W-:Y:S02]  /*14a0*/  LOP3.LUT R29, R29, R24, RZ, 0x3c, !PT ;  /* 0x000000181d1d7212 */ /* 0x000fe400078e3cff */
[----:B------:R-:W-:Y:S02]  /*14b0*/  SHF.R.W.U32 R30, R23, 0x7, R23 ;  /* 0x00000007171e7819 */ /* 0x000fe40000001e17 */
[----:B------:R-:W-:Y:S02]  /*14c0*/  IADD3 R27, R28, R27, R9 ;  /* 0x0000001b1c1b7210 */ /* 0x000fe40007ffe009 */
[----:B------:R-:W-:-:S02]  /*14d0*/  SHF.R.W.U32 R29, R29, 0x7, R29 ;  /* 0x000000071d1d7819 */ /* 0x000fc40000001e1d */
[----:B------:R-:W-:Y:S02]  /*14e0*/  LOP3.LUT R21, R21, R33, RZ, 0x3c, !PT ;  /* 0x0000002115157212 */ /* 0x000fe400078e3cff */
[----:B------:R-:W-:Y:S02]  /*14f0*/  IADD3 R18, R30, R18, R7 ;  /* 0x000000121e127210 */ /* 0x000fe40007ffe007 */
[----:B------:R-:W-:Y:S02]  /*1500*/  LOP3.LUT R31, R27, R20, RZ, 0x3c, !PT ;  /* 0x000000141b1f7212 */ /* 0x000fe400078e3cff */
[----:B------:R-:W-:Y:S02]  /*1510*/  IADD3 R17, R29, R17, R4 ;  /* 0x000000111d117210 */ /* 0x000fe40007ffe004 */
[----:B------:R-:W-:Y:S02]  /*1520*/  SHF.R.W.U32 R20, R21, 0xc, R21 ;  /* 0x0000000c15147819 */ /* 0x000fe40000001e15 */
[----:B------:R-:W-:-:S02]  /*1530*/  LOP3.LUT R21, R18, R19, RZ, 0x3c, !PT ;  /* 0x0000001312157212 */ /* 0x000fc400078e3cff */
[----:B------:R-:W-:Y:S02]  /*1540*/  SHF.R.W.U32 R19, R31, 0x10, R31 ;  /* 0x000000101f137819 */ /* 0x000fe40000001e1f */
        /* <DEDUP_REMOVED lines=71> */
[-C--:B------:R-:W-:Y:S02]  /*19c0*/  LOP3.LUT R21, R19, R32.reuse, RZ, 0x3c, !PT ;  /* 0x0000002013157212 */ /* 0x080fe400078e3cff */
        /* <DEDUP_REMOVED lines=54> */
[----:B------:R-:W-:Y:S02]  /*1d30*/  IMAD.IADD R28, R28, 0x1, R29 ;  /* 0x000000011c1c7824 */ /* 0x000fe400078e021d */
[----:B------:R-:W-:Y:S01]  /*1d40*/  IMAD.IADD R31, R31, 0x1, R20 ;  /* 0x000000011f1f7824 */ /* 0x000fe200078e0214 */
[----:B------:R-:W-:Y:S02]  /*1d50*/  SHF.R.W.U32 R22, R22, 0x10, R22 ;  /* 0x0000001016167819 */ /* 0x000fe40000001e16 */
[----:B------:R-:W-:Y:S02]  /*1d60*/  LOP3.LUT R30, R30, R33, RZ, 0x3c, !PT ;  /* 0x000000211e1e7212 */ /* 0x000fe400078e3cff */
        /* <DEDUP_REMOVED lines=37> */
[-C--:B------:R-:W-:Y:S02]  /*1fc0*/  LOP3.LUT R34, R20, R17.reuse, RZ, 0x3c, !PT ;  /* 0x0000001114227212 */ /* 0x080fe400078e3cff */
        /* <DEDUP_REMOVED lines=39> */
[----:B------:R-:W-:Y:S02]  /*2240*/  SHF.R.W.U32 R23, R23, 0xc, R23 ;  /* 0x0000000c17177819 */ /* 0x000fe40000001e17 */
[----:B------:R-:W-:Y:S02]  /*2250*/  IADD3 R27, R19, R27, R10 ;  /* 0x0000001b131b7210 */ /* 0x000fe40007ffe00a */
[----:B------:R-:W-:-:S02]  /*2260*/  LOP3.LUT R18, R18, R29, RZ, 0x3c, !PT ;  /* 0x0000001d12127212 */ /* 0x000fc400078e3cff */
[----:B------:R-:W-:Y:S02]  /*2270*/  IADD3 R24, R21, R31, R4 ;  /* 0x0000001f15187210 */ /* 0x000fe40007ffe004 */
[----:B------:R-:W-:Y:S02]  /*2280*/  IADD3 R35, R23, R35, R6 ;  /* 0x0000002317237210 */ /* 0x000fe40007ffe006 */
[----:B------:R-:W-:Y:S02]  /*2290*/  LOP3.LUT R31, R20, R27, RZ, 0x3c, !PT ;  /* 0x0000001b141f7212 */ /* 0x000fe400078e3cff */
[----:B------:R-:W-:Y:S02]  /*22a0*/  SHF.R.W.U32 R18, R18, 0x7, R18 ;  /* 0x0000000712127819 */ /* 0x000fe40000001e12 */
[----:B------:R-:W-:Y:S02]  /*22b0*/  LOP3.LUT R20, R22, R35, RZ, 0x3c, !PT ;  /* 0x0000002316147212 */ /* 0x000fe400078e3cff */
[----:B------:R-:W-:-:S02]  /*22c0*/  SHF.R.W.U32 R22, R31, 0x8, R31 ;  /* 0x000000081f167819 */ /* 0x000fc40000001e1f */
[-C--:B------:R-:W-:Y:S02]  /*22d0*/  IADD3 R31, R18, R24.reuse, R9 ;  /* 0x00000018121f7210 */ /* 0x080fe40007ffe009 */
[----:B------:R-:W-:Y:S01]  /*22e0*/  LOP3.LUT R33, R37, R24, RZ, 0x3c, !PT ;  /* 0x0000001825217212 */ /* 0x000fe200078e3cff */
[----:B------:R-:W-:Y:S01]  /*22f0*/  IMAD.IADD R26, R26, 0x1, R22 ;  /* 0x000000011a1a7824 */ /* 0x000fe200078e0216 */
[----:B------:R-:W-:Y:S02]  /*2300*/  SHF.R.W.U32 R20, R20, 0x8, R20 ;  /* 0x0000000814147819 */ /* 0x000fe40000001e14 */
[----:B------:R-:W-:Y:S02]  /*2310*/  LOP3.LUT R22, R31, R22, RZ, 0x3c, !PT ;  /* 0x000000161f167212 */ /* 0x000fe400078e3cff */
[----:B------:R-:W-:Y:S01]  /*2320*/  SHF.R.W.U32 R33, R33, 0x8, R33 ;  /* 0x0000000821217819 */ /* 0x000fe20000001e21 */
[----:B------:R-:W-:Y:S01]  /*2330*/  IMAD.IADD R25, R25, 0x1, R20 ;  /* 0x0000000119197824 */ /* 0x000fe200078e0214 */
[----:B------:R-:W-:-:S03]  /*2340*/  SHF.R.W.U32 R22, R22, 0x10, R22 ;  /* 0x0000001016167819 */ /* 0x000fc60000001e16 */
[----:B------:R-:W-:Y:S01]  /*2350*/  IMAD.IADD R28, R28, 0x1, R33 ;  /* 0x000000011c1c7824 */ /* 0x000fe200078e0221 */
[----:B------:R-:W-:Y:S01]  /*2360*/  LOP3.LUT R32, R19, R26, RZ, 0x3c, !PT ;  /* 0x0000001a13207212 */ /* 0x000fe200078e3cff */
[----:B------:R-:W-:Y:S01]  /*2370*/  IMAD.IADD R19, R25, 0x1, R22 ;  /* 0x0000000119137824 */ /* 0x000fe200078e0216 */
[----:B------:R-:W-:Y:S02]  /*2380*/  LOP3.LUT R23, R23, R25, RZ, 0x3c, !PT ;  /* 0x0000001917177212 */ /* 0x000fe400078e3cff */
[----:B------:R-:W-:Y:S02]  /*2390*/  LOP3.LUT R24, R21, R28, RZ, 0x3c, !PT ;  /* 0x0000001c15187212 */ /* 0x000fe400078e3cff */
[----:B------:R-:W-:Y:S02]  /*23a0*/  SHF.R.W.U32 R21, R32, 0x7, R32 ;  /* 0x0000000720157819 */ /* 0x000fe40000001e20 */
[----:B------:R-:W-:Y:S02]  /*23b0*/  SHF.R.W.U32 R23, R23, 0x7, R23 ;  /* 0x0000000717177819 */ /* 0x000fe40000001e17 */
[----:B------:R-:W-:-:S02]  /*23c0*/  LOP3.LUT R25, R18, R19, RZ, 0x3c, !PT ;  /* 0x0000001312197212 */ /* 0x000fc400078e3cff */
[----:B------:R-:W-:Y:S02]  /*23d0*/  SHF.R.W.U32 R18, R24, 0x7, R24 ;  /* 0x0000000718127819 */ /* 0x000fe40000001e18 */
[----:B------:R-:W-:Y:S02]  /*23e0*/  IADD3 R35, R21, R35, R8 ;  /* 0x0000002315237210 */ /* 0x000fe40007ffe008 */
[----:B------:R-:W-:Y:S02]  /*23f0*/  IADD3 R24, R23, R17, R0 ;  /* 0x0000001117187210 */ /* 0x000fe40007ffe000 */
[----:B------:R-:W-:Y:S02]  /*2400*/  SHF.R.W.U32 R17, R25, 0xc, R25 ;  /* 0x0000000c19117819 */ /* 0x000fe40000001e19 */
[----:B------:R-:W-:Y:S02]  /*2410*/  IADD3 R27, R18, R27, R3 ;  /* 0x0000001b121b7210 */ /* 0x000fe40007ffe003 */
[----:B------:R-:W-:-:S02]  /*2420*/  LOP3.LUT R30, R35, R30, RZ, 0x3c, !PT ;  /* 0x0000001e231e7212 */ /* 0x000fc400078e3cff */
[----:B------:R-:W-:Y:S02]  /*2430*/  LOP3.LUT R25, R24, R33, RZ, 0x3c, !PT ;  /* 0x0000002118197212 */ /* 0x000fe400078e3cff */
[----:B------:R-:W-:Y:S02]  /*2440*/  IADD3 R31, R17, R31, R2 ;  /* 0x0000001f111f7210 */ /* 0x000fe40007ffe002 */
[----:B------:R-:W-:Y:S02]  /*2450*/  LOP3.LUT R20, R27, R20, RZ, 0x3c, !PT ;  /* 0x000000141b147212 */ /* 0x000fe400078e3cff */
[----:B------:R-:W-:Y:S02]  /*2460*/  SHF.R.W.U32 R33, R30, 0x10, R30 ;  /* 0x000000101e217819 */ /* 0x000fe40000001e1e */
[----:B------:R-:W-:Y:S02]  /*2470*/  SHF.R.W.U32 R25, R25, 0x10, R25 ;  /* 0x0000001019197819 */ /* 0x000fe40000001e19 */
[----:B------:R-:W-:-:S02]  /*2480*/  LOP3.LUT R22, R22, R31, RZ, 0x3c, !PT ;  /* 0x0000001f16167212 */ /* 0x000fc400078e3cff */
[----:B------:R-:W-:Y:S01]  /*2490*/  SHF.R.W.U32 R20, R20, 0x10, R20 ;  /* 0x0000001014147819 */ /* 0x000fe20000001e14 */
[----:B------:R-:W-:Y:S01]  /*24a0*/  IMAD.IADD R28, R28, 0x1, R33 ;  /* 0x000000011c1c7824 */ /* 0x000fe200078e0221 */
[----:B------:R-:W-:Y:S01]  /*24b0*/  SHF.R.W.U32 R22, R22, 0x8, R22 ;  /* 0x0000000816167819 */ /* 0x000fe20000001e16 */
[----:B------:R-:W-:Y:S02]  /*24c0*/  IMAD.IADD R26, R26, 0x1, R25 ;  /* 0x000000011a1a7824 */ /* 0x000fe400078e0219 */
[----:B------:R-:W-:Y:S01]  /*24d0*/  IMAD.IADD R29, R29, 0x1, R20 ;  /* 0x000000011d1d7824 */ /* 0x000fe200078e0214 */
[----:B------:R-:W-:Y:S01]  /*24e0*/  LOP3.LUT R21, R21, R28, RZ, 0x3c, !PT ;  /* 0x0000001c15157212 */ /* 0x000fe200078e3cff */
[----:B------:R-:W-:Y:S01]  /*24f0*/  IMAD.IADD R30, R19, 0x1, R22 ;  /* 0x00000001131e7824 */ /* 0x000fe200078e0216 */
[----:B------:R-:W-:Y:S02]  /*2500*/  LOP3.LUT R23, R23, R26, RZ, 0x3c, !PT ;  /* 0x0000001a17177212 */ /* 0x000fe400078e3cff */
[----:B------:R-:W-:-:S02]  /*2510*/  LOP3.LUT R32, R18, R29, RZ, 0x3c, !PT ;  /* 0x0000001d12207212 */ /* 0x000fc400078e3cff */
[----:B------:R-:W-:Y:S02]  /*2520*/  SHF.R.W.U32 R19, R21, 0xc, R21 ;  /* 0x0000000c15137819 */ /* 0x000fe40000001e15 */
[----:B------:R-:W-:Y:S02]  /*2530*/  SHF.R.W.U32 R18, R23, 0xc, R23 ;  /* 0x0000000c17127819 */ /* 0x000fe40000001e17 */
[----:B------:R-:W-:Y:S02]  /*2540*/  LOP3.LUT R17, R17, R30, RZ, 0x3c, !PT ;  /* 0x0000001e11117212 */ /* 0x000fe400078e3cff */
[----:B------:R-:W-:Y:S02]  /*2550*/  SHF.R.W.U32 R32, R32, 0xc, R32 ;  /* 0x0000000c20207819 */ /* 0x000fe40000001e20 */
[----:B------:R-:W-:Y:S02]  /*2560*/  IADD3 R35, R19, R35, R12 ;  /* 0x0000002313237210 */ /* 0x000fe40007ffe00c */
[----:B------:R-:W-:-:S02]  /*2570*/  IADD3 R24, R18, R24, R7 ;  /* 0x0000001812187210 */ /* 0x000fc40007ffe007 */
[----:B------:R-:W-:Y:S02]  /*2580*/  SHF.R.W.U32 R17, R17, 0x7, R17 ;  /* 0x0000000711117819 */ /* 0x000fe40000001e11 */
[----:B------:R-:W-:Y:S02]  /*2590*/  IADD3 R27, R32, R27, R11 ;  /* 0x0000001b201b7210 */ /* 0x000fe40007ffe00b */
[----:B------:R-:W-:Y:S02]  /*25a0*/  LOP3.LUT R33, R33, R35, RZ, 0x3c, !PT ;  /* 0x0000002321217212 */ /* 0x000fe400078e3cff */
[-C--:B------:R-:W-:Y:S02]  /*25b0*/  LOP3.LUT R23, R25, R24.reuse, RZ, 0x3c, !PT ;  /* 0x0000001819177212 */ /* 0x080fe400078e3cff */
[----:B------:R-:W-:Y:S02]  /*25c0*/  IADD3 R21, R17, R24, R16 ;  /* 0x0000001811157210 */ /* 0x000fe40007ffe010 */
[----:B------:R-:W-:-:S02]  /*25d0*/  LOP3.LUT R16, R20, R27, RZ, 0x3c, !PT ;  /* 0x0000001b14107212 */ /* 0x000fc400078e3cff */
[----:B------:R-:W-:Y:S02]  /*25e0*/  SHF.R.W.U32 R20, R33, 0x8, R33 ;  /* 0x0000000821147819 */ /* 0x000fe40000001e21 */
[----:B------:R-:W-:Y:S02]  /*25f0*/  SHF.R.W.U32 R23, R23, 0x8, R23 ;  /* 0x0000000817177819 */ /* 0x000fe40000001e17 */
[----:B------:R-:W-:Y:S01]  /*2600*/  SHF.R.W.U32 R16, R16, 0x8, R16 ;  /* 0x0000000810107819 */ /* 0x000fe20000001e10 */
[----:B------:R-:W-:Y:S02]  /*2610*/  IMAD.IADD R28, R28, 0x1, R20 ;  /* 0x000000011c1c7824 */ /* 0x000fe400078e0214 */
[----:B------:R-:W-:Y:S02]  /*2620*/  IMAD.IADD R25, R26, 0x1, R23 ;  /* 0x000000011a197824 */ /* 0x000fe400078e0217 */
[----:B------:R-:W-:Y:S01]  /*2630*/  IMAD.IADD R29, R29, 0x1, R16 ;  /* 0x000000011d1d7824 */ /* 0x000fe200078e0210 */
[----:B------:R-:W-:-:S02]  /*2640*/  LOP3.LUT R24, R19, R28, RZ, 0x3c, !PT ;  /* 0x0000001c13187212 */ /* 0x000fc400078e3cff */
[----:B------:R-:W-:Y:S02]  /*2650*/  LOP3.LUT R19, R18, R25, RZ, 0x3c, !PT ;  /* 0x0000001912137212 */ /* 0x000fe400078e3cff */
[----:B------:R-:W-:Y:S02]  /*2660*/  LOP3.LUT R32, R32, R29, RZ, 0x3c, !PT ;  /* 0x0000001d20207212 */ /* 0x000fe400078e3cff */
        /* <DEDUP_REMOVED lines=11> */
[----:B------:R-:W-:Y:S01]  /*2720*/  SHF.R.W.U32 R16, R22, 0x10, R22 ;  /* 0x0000001016107819 */ /* 0x000fe20000001e16 */
[----:B------:R-:W-:Y:S01]  /*2730*/  IMAD.IADD R22, R29, 0x1, R20 ;  /* 0x000000011d167824 */ /* 0x000fe200078e0214 */
[----:B------:R-:W-:Y:S02]  /*2740*/  SHF.R.W.U32 R27, R27, 0x10, R27 ;  /* 0x000000101b1b7819 */ /* 0x000fe40000001e1b */
[----:B------:R-:W-:Y:S01]  /*2750*/  SHF.R.W.U32 R23, R23, 0x10, R23 ;  /* 0x0000001017177819 */ /* 0x000fe20000001e17 */
[----:B------:R-:W-:Y:S01]  /*2760*/  IMAD.IADD R25, R25, 0x1, R16 ;  /* 0x0000000119197824 */ /* 0x000fe200078e0210 */
[----:B------:R-:W-:Y:S01]  /*2770*/  LOP3.LUT R26, R17, R22, RZ, 0x3c, !PT ;  /* 0x00000016111a7212 */ /* 0x000fe200078e3cff */
[----:B------:R-:W-:Y:S02]  /*2780*/  IMAD.IADD R30, R30, 0x1, R27 ;  /* 0x000000011e1e7824 */ /* 0x000fe400078e021b */
[----:B------:R-:W-:Y:S01]  /*2790*/  IMAD.IADD R17, R28, 0x1, R23 ;  /* 0x000000011c117824 */ /* 0x000fe200078e0217 */
[----:B------:R-:W-:-:S02]  /*27a0*/  LOP3.LUT R29, R18, R25, RZ, 0x3c, !PT ;  /* 0x00000019121d7212 */ /* 0x000fc400078e3cff */
[----:B------:R-:W-:Y:S02]  /*27b0*/  SHF.R.W.U32 R18, R26, 0xc, R26 ;  /* 0x0000000c1a127819 */ /* 0x000fe40000001e1a */
[----:B------:R-:W-:Y:S02]  /*27c0*/  LOP3.LUT R28, R19, R30, RZ, 0x3c, !PT ;  /* 0x0000001e131c7212 */ /* 0x000fe400078e3cff */
[----:B------:R-:W-:Y:S02]  /*27d0*/  LOP3.LUT R26, R24, R17, RZ, 0x3c, !PT ;  /* 0x00000011181a7212 */ /* 0x000fe400078e3cff */
[----:B------:R-:W-:Y:S02]  /*27e0*/  SHF.R.W.U32 R19, R29, 0xc, R29 ;  /* 0x0000000c1d137819 */ /* 0x000fe40000001e1d */
[----:B------:R-:W-:Y:S02]  /*27f0*/  IADD3 R21, R18, R21, R0 ;  /* 0x0000001512157210 */ /* 0x000fe40007ffe000 */
        /* <DEDUP_REMOVED lines=10> */
[----:B------:R-:W-:Y:S01]  /*28a0*/  SHF.R.W.U32 R16, R16, 0x8, R16 ;  /* 0x0000000810107819 */ /* 0x000fe20000001e10 */
[----:B------:R-:W-:Y:S01]  /*28b0*/  IMAD.IADD R15, R22, 0x1, R13 ;  /* 0x00000001160f7824 */ /* 0x000fe200078e020d */
        /* <DEDUP_REMOVED lines=10> */
[----:B------:R-:W-:Y:S02]  /*2960*/  SHF.R.W.U32 R0, R26, 0x7, R26 ;  /* 0x000000071a007819 */ /* 0x000fe40000001e1a */
[----:B------:R-:W-:-:S02]  /*2970*/  IADD3 R4, R19, R20, R4 ;  /* 0x0000001413047210 */ /* 0x000fc40007ffe004 */
        /* <DEDUP_REMOVED lines=10> */
[----:B------:R-:W-:Y:S01]  /*2a20*/  SHF.R.W.U32 R22, R13, 0x10, R13 ;  /* 0x000000100d167819 */ /* 0x000fe20000001e0d */
[----:B------:R-:W-:Y:S01]  /*2a30*/  IMAD.IADD R8, R25, 0x1, R16 ;  /* 0x0000000119087824 */ /* 0x000fe200078e0210 */
        /* <DEDUP_REMOVED lines=10> */
[----:B------:R-:W-:Y:S02]  /*2ae0*/  IADD3 R7, R0, R4, R7 ;  /* 0x0000000400077210 */ /* 0x000fe40007ffe007 */
[----:B------:R-:W-:Y:S02]  /*2af0*/  SHF.R.W.U32 R10, R10, 0xc, R10 ;  /* 0x0000000c0a0a7819 */ /* 0x000fe40000001e0a */
[----:B------:R-:W-:Y:S02]  /*2b00*/  SHF.R.W.U32 R4, R18, 0xc, R18 ;  /* 0x0000000c12047819 */ /* 0x000fe40000001e12 */
[----:B------:R-:W-:Y:S02]  /*2b10*/  SHF.R.W.U32 R13, R13, 0xc, R13 ;  /* 0x0000000c0d0d7819 */ /* 0x000fe40000001e0d */
[----:B------:R-:W-:-:S02]  /*2b20*/  IADD3 R18, R10, R2, R3 ;  /* 0x000000020a127210 */ /* 0x000fc40007ffe003 */
[----:B------:R-:W-:Y:S02]  /*2b30*/  IADD3 R6, R4, R21, R6 ;  /* 0x0000001504067210 */ /* 0x000fe40007ffe006 */
[----:B------:R-:W-:Y:S02]  /*2b40*/  IADD3 R12, R13, R12, R9 ;  /* 0x0000000c0d0c7210 */ /* 0x000fe40007ffe009 */
[----:B------:R-:W-:Y:S02]  /*2b50*/  LOP3.LUT R16, R16, R7, RZ, 0x3c, !PT ;  /* 0x0000000710107212 */ /* 0x000fe400078e3cff */
[----:B------:R-:W-:Y:S02]  /*2b60*/  LOP3.LUT R22, R22, R18, RZ, 0x3c, !PT ;  /* 0x0000001216167212 */ /* 0x000fe400078e3cff */
[----:B------:R-:W-:Y:S02]  /*2b70*/  LOP3.LUT R14, R14, R12, RZ, 0x3c, !PT ;  /* 0x0000000c0e0e7212 */ /* 0x000fe400078e3cff */
[----:B------:R-:W-:-:S02]  /*2b80*/  LOP3.LUT R5, R5, R6, RZ, 0x3c, !PT ;  /* 0x0000000605057212 */ /* 0x000fc400078e3cff */
[----:B------:R-:W-:Y:S02]  /*2b90*/  SHF.R.W.U32 R9, R16, 0x8, R16 ;  /* 0x0000000810097819 */ /* 0x000fe40000001e10 */
[----:B------:R-:W-:Y:S02]  /*2ba0*/  SHF.R.W.U32 R21, R22, 0x8, R22 ;  /* 0x0000000816157819 */ /* 0x000fe40000001e16 */
[----:B------:R-:W-:Y:S02]  /*2bb0*/  SHF.R.W.U32 R23, R14, 0x8, R14 ;  /* 0x000000080e177819 */ /* 0x000fe40000001e0e */
[----:B------:R-:W-:Y:S01]  /*2bc0*/  SHF.R.W.U32 R5, R5, 0x8, R5 ;  /* 0x0000000805057819 */ /* 0x000fe20000001e05 */
[----:B------:R-:W-:Y:S02]  /*2bd0*/  IMAD.IADD R19, R8, 0x1, R9 ;  /* 0x0000000108137824 */ /* 0x000fe400078e0209 */
[----:B------:R-:W-:Y:S02]  /*2be0*/  IMAD.IADD R17, R17, 0x1, R21 ;  /* 0x0000000111117824 */ /* 0x000fe400078e0215 */
[----:B------:R-:W-:-:S02]  /*2bf0*/  IMAD.IADD R15, R15, 0x1, R23 ;  /* 0x000000010f0f7824 */ /* 0x000fc400078e0217 */
[----:B------:R-:W-:Y:S01]  /*2c00*/  IMAD.IADD R11, R11, 0x1, R5 ;  /* 0x000000010b0b7824 */ /* 0x000fe200078e0205 */
[----:B------:R-:W-:Y:S01]  /*2c10*/  LOP3.LUT R0, R0, R19, RZ, 0x3c, !PT ;  /* 0x0000001300007212 */ /* 0x000fe200078e3cff */
[----:B------:R-:W-:Y:S01]  /*2c20*/  IMAD.MOV.U32 R2, RZ, RZ, c[0x0][0x180] ;  /* 0x00006000ff027624 */ /* 0x000fe200078e00ff */
[----:B------:R-:W-:Y:S01]  /*2c30*/  LOP3.LUT R10, R10, R17, RZ, 0x3c, !PT ;  /* 0x000000110a0a7212 */ /* 0x000fe200078e3cff */
[----:B------:R-:W-:Y:S01]  /*2c40*/  IMAD.MOV.U32 R3, RZ, RZ, c[0x0][0x184] ;  /* 0x00006100ff037624 */ /* 0x000fe200078e00ff */
        /* <DEDUP_REMOVED lines=8> */
[----:B------:R0:W-:Y:S01]  /*2cd0*/  STG.E [R2.64+0x28], R19 ;  /* 0x0000281302007986 */ /* 0x0001e2000c101904 */
[----:B------:R-:W-:Y:S02]  /*2ce0*/  LOP3.LUT R27, R18, R19, RZ, 0x3c, !PT ;  /* 0x00000013121b7212 */ /* 0x000fe400078e3cff */
[----:B------:R-:W-:Y:S01]  /*2cf0*/  LOP3.LUT R13, R6, R5, RZ, 0x3c, !PT ;  /* 0x00000005060d7212 */ /* 0x000fe200078e3cff */
[----:B------:R1:W-:Y:S04]  /*2d00*/  STG.E [R2.64+0x24], R15 ;  /* 0x0000240f02007986 */ /* 0x0003e8000c101904 */
[----:B------:R2:W-:Y:S01]  /*2d10*/  STG.E [R2.64+0x2c], R11 ;  /* 0x00002c0b02007986 */ /* 0x0005e2000c101904 */
[----:B0-----:R-:W-:-:S03]  /*2d20*/  LOP3.LUT R19, R12, R11, RZ, 0x3c, !PT ;  /* 0x0000000b0c137212 */ /* 0x001fc600078e3cff */
[----:B------:R0:W-:Y:S01]  /*2d30*/  STG.E [R2.64], R7 ;  /* 0x0000000702007986 */ /* 0x0001e2000c101904 */
[----:B-1----:R-:W-:Y:S02]  /*2d40*/  LOP3.LUT R15, R0, R21, RZ, 0x3c, !PT ;  /* 0x00000015000f7212 */ /* 0x002fe400078e3cff */
[----:B--2---:R-:W-:Y:S02]  /*2d50*/  LOP3.LUT R11, R10, R9, RZ, 0x3c, !PT ;  /* 0x000000090a0b7212 */ /* 0x004fe400078e3cff */
[----:B0-----:R-:W-:Y:S01]  /*2d60*/  LOP3.LUT R7, R4, R23, RZ, 0x3c, !PT ;  /* 0x0000001704077212 */ /* 0x001fe200078e3cff */
[----:B------:R-:W-:Y:S04]  /*2d70*/  STG.E [R2.64+0x20], R17 ;  /* 0x0000201102007986 */ /* 0x000fe8000c101904 */
        /* <DEDUP_REMOVED lines=10> */
[----:B------:R-:W-:Y:S01]  /*2e20*/  STG.E [R2.64+0x1c], R11 ;  /* 0x00001c0b02007986 */ /* 0x000fe2000c101904 */
[----:B------:R-:W-:Y:S05]  /*2e30*/  EXIT ;  /* 0x000000000000794d */ /* 0x000fea0003800000 */
.L_x_21:
        /* <DEDUP_REMOVED lines=12> */
.L_x_23:


//--------------------- .nv.shared.solve_nonce_range_fused --------------------------
	.section	.nv.shared.solve_nonce_range_fused,"aw",@nobits
	.sectionflags	@""
	.align	16
.nv.shared.solve_nonce_range_fused:
	.zero		1600


//--------------------- .nv.shared.compress       --------------------------
	.section	.nv.shared.compress,"aw",@nobits
	.sectionflags	@""
	.align	16
